//
// Generated by NVIDIA NVVM Compiler
//
// Compiler Build ID: CL-36424714
// Cuda compilation tools, release 13.0, V13.0.88
// Based on NVVM 20.0.0
//

.version 9.0
.target sm_100
.address_size 64

	// .globl	_Z10cudaMatMulPPiiiS0_iiS0_
.extern .func  (.param .b32 func_retval0) vprintf
(
	.param .b64 vprintf_param_0,
	.param .b64 vprintf_param_1
)
;
.global .align 1 .b8 $str[64] = {98, 108, 111, 99, 107, 73, 110, 100, 46, 120, 61, 32, 37, 100, 32, 44, 98, 108, 111, 99, 107, 68, 105, 109, 46, 120, 61, 32, 37, 100, 44, 32, 116, 104, 114, 101, 97, 100, 73, 100, 120, 46, 120, 61, 32, 37, 100, 44, 32, 71, 114, 105, 100, 68, 105, 109, 46, 120, 61, 32, 37, 100, 10};
.global .align 1 .b8 $str$1[64] = {98, 108, 111, 99, 107, 73, 110, 100, 46, 121, 61, 32, 37, 100, 32, 44, 98, 108, 111, 99, 107, 68, 105, 109, 46, 121, 61, 32, 37, 100, 44, 32, 116, 104, 114, 101, 97, 100, 73, 100, 120, 46, 121, 61, 32, 37, 100, 44, 32, 71, 114, 105, 100, 68, 105, 109, 46, 121, 61, 32, 37, 100, 10};
.global .align 1 .b8 $str$2[22] = {105, 106, 83, 61, 32, 37, 100, 32, 44, 115, 116, 114, 105, 100, 101, 61, 32, 37, 100, 32, 10};

.visible .entry _Z10cudaMatMulPPiiiS0_iiS0_(
	.param .u64 .ptr .align 1 _Z10cudaMatMulPPiiiS0_iiS0__param_0,
	.param .u32 _Z10cudaMatMulPPiiiS0_iiS0__param_1,
	.param .u32 _Z10cudaMatMulPPiiiS0_iiS0__param_2,
	.param .u64 .ptr .align 1 _Z10cudaMatMulPPiiiS0_iiS0__param_3,
	.param .u32 _Z10cudaMatMulPPiiiS0_iiS0__param_4,
	.param .u32 _Z10cudaMatMulPPiiiS0_iiS0__param_5,
	.param .u64 .ptr .align 1 _Z10cudaMatMulPPiiiS0_iiS0__param_6
)
{
	.local .align 16 .b8 	__local_depot0[16];
	.reg .b64 	%SP;
	.reg .b64 	%SPL;
	.reg .pred 	%p<17>;
	.reg .b32 	%r<148>;
	.reg .b64 	%rd<158>;

	mov.u64 	%SPL, __local_depot0;
	cvta.local.u64 	%SP, %SPL;
	ld.param.u32 	%r32, [_Z10cudaMatMulPPiiiS0_iiS0__param_1];
	ld.param.u32 	%r33, [_Z10cudaMatMulPPiiiS0_iiS0__param_2];
	ld.param.u64 	%rd11, [_Z10cudaMatMulPPiiiS0_iiS0__param_3];
	ld.param.u32 	%r34, [_Z10cudaMatMulPPiiiS0_iiS0__param_5];
	ld.param.u64 	%rd12, [_Z10cudaMatMulPPiiiS0_iiS0__param_6];
	cvta.to.global.u64 	%rd1, %rd11;
	cvta.to.global.u64 	%rd2, %rd12;
	mov.u32 	%r1, %ctaid.x;
	mov.u32 	%r2, %ntid.x;
	mov.u32 	%r3, %tid.x;
	mad.lo.s32 	%r146, %r1, %r2, %r3;
	mov.u32 	%r5, %nctaid.x;
	mul.lo.s32 	%r6, %r2, %r5;
	or.b32  	%r35, %r1, %r3;
	setp.ne.s32 	%p1, %r35, 0;
	@%p1 bra 	$L__BB0_2;
	add.u64 	%rd13, %SP, 0;
	add.u64 	%rd14, %SPL, 0;
	st.local.v4.u32 	[%rd14], {%r1, %r2, %r3, %r5};
	mov.u64 	%rd15, $str;
	cvta.global.u64 	%rd16, %rd15;
	{ // callseq 0, 0
	.param .b64 param0;
	st.param.b64 	[param0], %rd16;
	.param .b64 param1;
	st.param.b64 	[param1], %rd13;
	.param .b32 retval0;
	call.uni (retval0), 
	vprintf, 
	(
	param0, 
	param1
	);
	ld.param.b32 	%r36, [retval0];
	} // callseq 0
	mov.u32 	%r38, %ctaid.y;
	mov.u32 	%r39, %ntid.y;
	mov.u32 	%r40, %tid.y;
	mov.u32 	%r41, %nctaid.y;
	st.local.v4.u32 	[%rd14], {%r38, %r39, %r40, %r41};
	mov.u64 	%rd17, $str$1;
	cvta.global.u64 	%rd18, %rd17;
	{ // callseq 1, 0
	.param .b64 param0;
	st.param.b64 	[param0], %rd18;
	.param .b64 param1;
	st.param.b64 	[param1], %rd13;
	.param .b32 retval0;
	call.uni (retval0), 
	vprintf, 
	(
	param0, 
	param1
	);
	ld.param.b32 	%r42, [retval0];
	} // callseq 1
	st.local.v2.u32 	[%rd14], {%r146, %r6};
	mov.u64 	%rd19, $str$2;
	cvta.global.u64 	%rd20, %rd19;
	{ // callseq 2, 0
	.param .b64 param0;
	st.param.b64 	[param0], %rd20;
	.param .b64 param1;
	st.param.b64 	[param1], %rd13;
	.param .b32 retval0;
	call.uni (retval0), 
	vprintf, 
	(
	param0, 
	param1
	);
	ld.param.b32 	%r44, [retval0];
	} // callseq 2
$L__BB0_2:
	mul.lo.s32 	%r7, %r34, %r32;
	setp.ge.s32 	%p2, %r146, %r7;
	@%p2 bra 	$L__BB0_22;
	setp.lt.s32 	%p3, %r33, 1;
	@%p3 bra 	$L__BB0_17;
	and.b32  	%r8, %r33, 7;
	and.b32  	%r9, %r33, 3;
	and.b32  	%r10, %r33, 2147483640;
	and.b32  	%r11, %r33, 1;
	neg.s32 	%r12, %r10;
$L__BB0_5:
	ld.param.u64 	%rd155, [_Z10cudaMatMulPPiiiS0_iiS0__param_0];
	setp.lt.u32 	%p9, %r33, 8;
	div.s32 	%r76, %r146, %r34;
	mul.lo.s32 	%r77, %r76, %r34;
	sub.s32 	%r14, %r146, %r77;
	mul.wide.s32 	%rd46, %r76, 8;
	add.s64 	%rd3, %rd2, %rd46;
	ld.global.u64 	%rd47, [%rd3];
	mul.wide.s32 	%rd48, %r14, 4;
	add.s64 	%rd49, %rd47, %rd48;
	mov.b32 	%r142, 0;
	st.u32 	[%rd49], %r142;
	cvta.to.global.u64 	%rd50, %rd155;
	add.s64 	%rd4, %rd50, %rd46;
	@%p9 bra 	$L__BB0_8;
	add.s64 	%rd156, %rd1, 32;
	mov.b64 	%rd157, 0;
	mov.u32 	%r140, %r12;
$L__BB0_7:
	.pragma "nounroll";
	ld.global.u64 	%rd52, [%rd4];
	add.s64 	%rd53, %rd52, %rd157;
	ld.u32 	%r78, [%rd53];
	ld.global.u64 	%rd54, [%rd156+-32];
	mul.wide.s32 	%rd55, %r14, 4;
	add.s64 	%rd56, %rd54, %rd55;
	ld.u32 	%r79, [%rd56];
	ld.global.u64 	%rd57, [%rd3];
	add.s64 	%rd58, %rd57, %rd55;
	ld.u32 	%r80, [%rd58];
	mad.lo.s32 	%r81, %r79, %r78, %r80;
	st.u32 	[%rd58], %r81;
	ld.global.u64 	%rd59, [%rd4];
	add.s64 	%rd60, %rd59, %rd157;
	ld.u32 	%r82, [%rd60+4];
	ld.global.u64 	%rd61, [%rd156+-24];
	add.s64 	%rd62, %rd61, %rd55;
	ld.u32 	%r83, [%rd62];
	ld.global.u64 	%rd63, [%rd3];
	add.s64 	%rd64, %rd63, %rd55;
	ld.u32 	%r84, [%rd64];
	mad.lo.s32 	%r85, %r83, %r82, %r84;
	st.u32 	[%rd64], %r85;
	ld.global.u64 	%rd65, [%rd4];
	add.s64 	%rd66, %rd65, %rd157;
	ld.u32 	%r86, [%rd66+8];
	ld.global.u64 	%rd67, [%rd156+-16];
	add.s64 	%rd68, %rd67, %rd55;
	ld.u32 	%r87, [%rd68];
	ld.global.u64 	%rd69, [%rd3];
	add.s64 	%rd70, %rd69, %rd55;
	ld.u32 	%r88, [%rd70];
	mad.lo.s32 	%r89, %r87, %r86, %r88;
	st.u32 	[%rd70], %r89;
	ld.global.u64 	%rd71, [%rd4];
	add.s64 	%rd72, %rd71, %rd157;
	ld.u32 	%r90, [%rd72+12];
	ld.global.u64 	%rd73, [%rd156+-8];
	add.s64 	%rd74, %rd73, %rd55;
	ld.u32 	%r91, [%rd74];
	ld.global.u64 	%rd75, [%rd3];
	add.s64 	%rd76, %rd75, %rd55;
	ld.u32 	%r92, [%rd76];
	mad.lo.s32 	%r93, %r91, %r90, %r92;
	st.u32 	[%rd76], %r93;
	ld.global.u64 	%rd77, [%rd4];
	add.s64 	%rd78, %rd77, %rd157;
	ld.u32 	%r94, [%rd78+16];
	ld.global.u64 	%rd79, [%rd156];
	add.s64 	%rd80, %rd79, %rd55;
	ld.u32 	%r95, [%rd80];
	ld.global.u64 	%rd81, [%rd3];
	add.s64 	%rd82, %rd81, %rd55;
	ld.u32 	%r96, [%rd82];
	mad.lo.s32 	%r97, %r95, %r94, %r96;
	st.u32 	[%rd82], %r97;
	ld.global.u64 	%rd83, [%rd4];
	add.s64 	%rd84, %rd83, %rd157;
	ld.u32 	%r98, [%rd84+20];
	ld.global.u64 	%rd85, [%rd156+8];
	add.s64 	%rd86, %rd85, %rd55;
	ld.u32 	%r99, [%rd86];
	ld.global.u64 	%rd87, [%rd3];
	add.s64 	%rd88, %rd87, %rd55;
	ld.u32 	%r100, [%rd88];
	mad.lo.s32 	%r101, %r99, %r98, %r100;
	st.u32 	[%rd88], %r101;
	ld.global.u64 	%rd89, [%rd4];
	add.s64 	%rd90, %rd89, %rd157;
	ld.u32 	%r102, [%rd90+24];
	ld.global.u64 	%rd91, [%rd156+16];
	add.s64 	%rd92, %rd91, %rd55;
	ld.u32 	%r103, [%rd92];
	ld.global.u64 	%rd93, [%rd3];
	add.s64 	%rd94, %rd93, %rd55;
	ld.u32 	%r104, [%rd94];
	mad.lo.s32 	%r105, %r103, %r102, %r104;
	st.u32 	[%rd94], %r105;
	ld.global.u64 	%rd95, [%rd4];
	add.s64 	%rd96, %rd95, %rd157;
	ld.u32 	%r106, [%rd96+28];
	ld.global.u64 	%rd97, [%rd156+24];
	add.s64 	%rd98, %rd97, %rd55;
	ld.u32 	%r107, [%rd98];
	ld.global.u64 	%rd99, [%rd3];
	add.s64 	%rd100, %rd99, %rd55;
	ld.u32 	%r108, [%rd100];
	mad.lo.s32 	%r109, %r107, %r106, %r108;
	st.u32 	[%rd100], %r109;
	add.s32 	%r140, %r140, 8;
	add.s64 	%rd157, %rd157, 32;
	add.s64 	%rd156, %rd156, 64;
	setp.ne.s32 	%p10, %r140, 0;
	mov.u32 	%r142, %r10;
	@%p10 bra 	$L__BB0_7;
$L__BB0_8:
	setp.eq.s32 	%p11, %r8, 0;
	@%p11 bra 	$L__BB0_16;
	add.s32 	%r110, %r8, -1;
	setp.lt.u32 	%p12, %r110, 3;
	@%p12 bra 	$L__BB0_11;
	ld.global.u64 	%rd101, [%rd4];
	mul.wide.u32 	%rd102, %r142, 4;
	add.s64 	%rd103, %rd101, %rd102;
	ld.u32 	%r111, [%rd103];
	mul.wide.u32 	%rd104, %r142, 8;
	add.s64 	%rd105, %rd1, %rd104;
	ld.global.u64 	%rd106, [%rd105];
	mul.wide.s32 	%rd107, %r14, 4;
	add.s64 	%rd108, %rd106, %rd107;
	ld.u32 	%r112, [%rd108];
	ld.global.u64 	%rd109, [%rd3];
	add.s64 	%rd110, %rd109, %rd107;
	ld.u32 	%r113, [%rd110];
	mad.lo.s32 	%r114, %r112, %r111, %r113;
	st.u32 	[%rd110], %r114;
	ld.global.u64 	%rd111, [%rd4];
	add.s64 	%rd112, %rd111, %rd102;
	ld.u32 	%r115, [%rd112+4];
	ld.global.u64 	%rd113, [%rd105+8];
	add.s64 	%rd114, %rd113, %rd107;
	ld.u32 	%r116, [%rd114];
	ld.global.u64 	%rd115, [%rd3];
	add.s64 	%rd116, %rd115, %rd107;
	ld.u32 	%r117, [%rd116];
	mad.lo.s32 	%r118, %r116, %r115, %r117;
	st.u32 	[%rd116], %r118;
	ld.global.u64 	%rd117, [%rd4];
	add.s64 	%rd118, %rd117, %rd102;
	ld.u32 	%r119, [%rd118+8];
	ld.global.u64 	%rd119, [%rd105+16];
	add.s64 	%rd120, %rd119, %rd107;
	ld.u32 	%r120, [%rd120];
	ld.global.u64 	%rd121, [%rd3];
	add.s64 	%rd122, %rd121, %rd107;
	ld.u32 	%r121, [%rd122];
	mad.lo.s32 	%r122, %r120, %r119, %r121;
	st.u32 	[%rd122], %r122;
	ld.global.u64 	%rd123, [%rd4];
	add.s64 	%rd124, %rd123, %rd102;
	ld.u32 	%r123, [%rd124+12];
	ld.global.u64 	%rd125, [%rd105+24];
	add.s64 	%rd126, %rd125, %rd107;
	ld.u32 	%r124, [%rd126];
	ld.global.u64 	%rd127, [%rd3];
	add.s64 	%rd128, %rd127, %rd107;
	ld.u32 	%r125, [%rd128];
	mad.lo.s32 	%r126, %r124, %r123, %r125;
	st.u32 	[%rd128], %r126;
	add.s32 	%r142, %r142, 4;
$L__BB0_11:
	setp.eq.s32 	%p13, %r9, 0;
	@%p13 bra 	$L__BB0_16;
	setp.eq.s32 	%p14, %r9, 1;
	@%p14 bra 	$L__BB0_14;
	ld.global.u64 	%rd129, [%rd4];
	mul.wide.u32 	%rd130, %r142, 4;
	add.s64 	%rd131, %rd129, %rd130;
	ld.u32 	%r127, [%rd131];
	mul.wide.u32 	%rd132, %r142, 8;
	add.s64 	%rd133, %rd1, %rd132;
	ld.global.u64 	%rd134, [%rd133];
	mul.wide.s32 	%rd135, %r14, 4;
	add.s64 	%rd136, %rd134, %rd135;
	ld.u32 	%r128, [%rd136];
	ld.global.u64 	%rd137, [%rd3];
	add.s64 	%rd138, %rd137, %rd135;
	ld.u32 	%r129, [%rd138];
	mad.lo.s32 	%r130, %r128, %r127, %r129;
	st.u32 	[%rd138], %r130;
	ld.global.u64 	%rd139, [%rd4];
	add.s64 	%rd140, %rd139, %rd130;
	ld.u32 	%r131, [%rd140+4];
	ld.global.u64 	%rd141, [%rd133+8];
	add.s64 	%rd142, %rd141, %rd135;
	ld.u32 	%r132, [%rd142];
	ld.global.u64 	%rd143, [%rd3];
	add.s64 	%rd144, %rd143, %rd135;
	ld.u32 	%r133, [%rd144];
	mad.lo.s32 	%r134, %r132, %r131, %r133;
	st.u32 	[%rd144], %r134;
	add.s32 	%r142, %r142, 2;
$L__BB0_14:
	setp.eq.s32 	%p15, %r11, 0;
	@%p15 bra 	$L__BB0_16;
	ld.global.u64 	%rd145, [%rd4];
	mul.wide.u32 	%rd146, %r142, 4;
	add.s64 	%rd147, %rd145, %rd146;
	ld.u32 	%r135, [%rd147];
	mul.wide.u32 	%rd148, %r142, 8;
	add.s64 	%rd149, %rd1, %rd148;
	ld.global.u64 	%rd150, [%rd149];
	mul.wide.s32 	%rd151, %r14, 4;
	add.s64 	%rd152, %rd150, %rd151;
	ld.u32 	%r136, [%rd152];
	ld.global.u64 	%rd153, [%rd3];
	add.s64 	%rd154, %rd153, %rd151;
	ld.u32 	%r137, [%rd154];
	mad.lo.s32 	%r138, %r136, %r135, %r137;
	st.u32 	[%rd154], %r138;
$L__BB0_16:
	add.s32 	%r146, %r146, %r6;
	setp.lt.s32 	%p16, %r146, %r7;
	@%p16 bra 	$L__BB0_5;
	bra.uni 	$L__BB0_22;
$L__BB0_17:
	add.s32 	%r46, %r146, %r6;
	max.s32 	%r47, %r7, %r46;
	setp.lt.s32 	%p4, %r46, %r7;
	selp.u32 	%r48, 1, 0, %p4;
	add.s32 	%r49, %r46, %r48;
	sub.s32 	%r50, %r47, %r49;
	div.u32 	%r51, %r50, %r6;
	add.s32 	%r23, %r51, %r48;
	and.b32  	%r52, %r23, 3;
	setp.eq.s32 	%p5, %r52, 3;
	@%p5 bra 	$L__BB0_20;
	add.s32 	%r54, %r23, 1;
	and.b32  	%r24, %r54, 3;
	mov.b32 	%r145, 0;
$L__BB0_19:
	.pragma "nounroll";
	div.s32 	%r55, %r146, %r34;
	mul.lo.s32 	%r56, %r55, %r34;
	sub.s32 	%r57, %r146, %r56;
	mul.wide.s32 	%rd21, %r55, 8;
	add.s64 	%rd22, %rd2, %rd21;
	ld.global.u64 	%rd23, [%rd22];
	mul.wide.s32 	%rd24, %r57, 4;
	add.s64 	%rd25, %rd23, %rd24;
	mov.b32 	%r58, 0;
	st.u32 	[%rd25], %r58;
	add.s32 	%r146, %r146, %r6;
	add.s32 	%r145, %r145, 1;
	setp.ne.s32 	%p6, %r145, %r24;
	@%p6 bra 	$L__BB0_19;
$L__BB0_20:
	setp.lt.u32 	%p7, %r23, 3;
	@%p7 bra 	$L__BB0_22;
$L__BB0_21:
	div.s32 	%r59, %r146, %r34;
	mul.lo.s32 	%r60, %r59, %r34;
	sub.s32 	%r61, %r146, %r60;
	mul.wide.s32 	%rd26, %r59, 8;
	add.s64 	%rd27, %rd2, %rd26;
	ld.global.u64 	%rd28, [%rd27];
	mul.wide.s32 	%rd29, %r61, 4;
	add.s64 	%rd30, %rd28, %rd29;
	mov.b32 	%r62, 0;
	st.u32 	[%rd30], %r62;
	add.s32 	%r63, %r146, %r6;
	div.s32 	%r64, %r63, %r34;
	mul.lo.s32 	%r65, %r64, %r34;
	sub.s32 	%r66, %r63, %r65;
	mul.wide.s32 	%rd31, %r64, 8;
	add.s64 	%rd32, %rd2, %rd31;
	ld.global.u64 	%rd33, [%rd32];
	mul.wide.s32 	%rd34, %r66, 4;
	add.s64 	%rd35, %rd33, %rd34;
	st.u32 	[%rd35], %r62;
	add.s32 	%r67, %r63, %r6;
	div.s32 	%r68, %r67, %r34;
	mul.lo.s32 	%r69, %r68, %r34;
	sub.s32 	%r70, %r67, %r69;
	mul.wide.s32 	%rd36, %r68, 8;
	add.s64 	%rd37, %rd2, %rd36;
	ld.global.u64 	%rd38, [%rd37];
	mul.wide.s32 	%rd39, %r70, 4;
	add.s64 	%rd40, %rd38, %rd39;
	st.u32 	[%rd40], %r62;
	add.s32 	%r71, %r67, %r6;
	div.s32 	%r72, %r71, %r34;
	mul.lo.s32 	%r73, %r72, %r34;
	sub.s32 	%r74, %r71, %r73;
	mul.wide.s32 	%rd41, %r72, 8;
	add.s64 	%rd42, %rd2, %rd41;
	ld.global.u64 	%rd43, [%rd42];
	mul.wide.s32 	%rd44, %r74, 4;
	add.s64 	%rd45, %rd43, %rd44;
	st.u32 	[%rd45], %r62;
	add.s32 	%r146, %r71, %r6;
	setp.lt.s32 	%p8, %r146, %r7;
	@%p8 bra 	$L__BB0_21;
$L__BB0_22:
	ret;

}


// ===== COMPILED SASS (sm_100) =====

	.target	sm_100

	.elftype	@"ET_EXEC"


//--------------------- .note.nv.tkinfo           --------------------------
	.section	.note.nv.tkinfo,"",@"SHT_NOTE"
	.sectionflags	@"SHF_NOTE_NV_TKINFO"
	.tkinfo
        /*0018*/ 	.word	0x00000002
        /*0030*/ 	.string	""
        /*0030*/ 	.string	"ptxas"
        /*0030*/ 	.string	"Cuda compilation tools, release 13.0, V13.0.88"
        /*0030*/ 	.string	"Build cuda_13.0.r13.0/compiler.36424714_0"
        /*0030*/ 	.string	"-arch sm_100 -m 64 "



//--------------------- .note.nv.cuinfo           --------------------------
	.section	.note.nv.cuinfo,"",@"SHT_NOTE"
	.sectionflags	@"SHF_NOTE_NV_CUINFO"
        /*0018*/ 	.short	0x0002
        /*001a*/ 	.short	0x0064
        /*001c*/ 	.short	0x0082
	.zero		2


//--------------------- .nv.info                  --------------------------
	.section	.nv.info,"",@"SHT_CUDA_INFO"
	.align	4


	//----- nvinfo : EIATTR_REGCOUNT
	.align		4
        /*0000*/ 	.byte	0x04, 0x2f
        /*0002*/ 	.short	(.L_4 - .L_3)
	.align		4
.L_3:
        /*0004*/ 	.word	index@(_Z10cudaMatMulPPiiiS0_iiS0_)
        /*0008*/ 	.word	0x00000020


	//----- nvinfo : EIATTR_FRAME_SIZE
	.align		4
.L_4:
        /*000c*/ 	.byte	0x04, 0x11
        /*000e*/ 	.short	(.L_6 - .L_5)
	.align		4
.L_5:
        /*0010*/ 	.word	index@(_Z10cudaMatMulPPiiiS0_iiS0_)
        /*0014*/ 	.word	0x00000010


	//----- nvinfo : EIATTR_MIN_STACK_SIZE
	.align		4
.L_6:
        /*0018*/ 	.byte	0x04, 0x12
        /*001a*/ 	.short	(.L_8 - .L_7)
	.align		4
.L_7:
        /*001c*/ 	.word	index@(_Z10cudaMatMulPPiiiS0_iiS0_)
        /*0020*/ 	.word	0x00000010
.L_8:


//--------------------- .nv.compat                --------------------------
	.section	.nv.compat,"",@"SHT_CUDA_COMPAT_INFO"
	.align	4
        /*0000*/ 	.byte	0x02, 0x09, 0x00, 0x00, 0x02, 0x02, 0x01, 0x00, 0x02, 0x05, 0x05, 0x00, 0x03, 0x07, 0x01, 0x01
        /*0010*/ 	.byte	0x02, 0x03, 0x00, 0x00, 0x02, 0x06, 0x01, 0x00, 0x04, 0x0b, 0x08, 0x00, 0x09, 0x00, 0x00, 0x00
        /*0020*/ 	.byte	0x00, 0x00, 0x00, 0x00


//--------------------- .nv.info._Z10cudaMatMulPPiiiS0_iiS0_ --------------------------
	.section	.nv.info._Z10cudaMatMulPPiiiS0_iiS0_,"",@"SHT_CUDA_INFO"
	.sectionflags	@""
	.align	4


	//----- nvinfo : EIATTR_CUDA_API_VERSION
	.align		4
        /*0000*/ 	.byte	0x04, 0x37
        /*0002*/ 	.short	(.L_10 - .L_9)
.L_9:
        /*0004*/ 	.word	0x00000082


	//----- nvinfo : EIATTR_KPARAM_INFO
	.align		4
.L_10:
        /*0008*/ 	.byte	0x04, 0x17
        /*000a*/ 	.short	(.L_12 - .L_11)
.L_11:
        /*000c*/ 	.word	0x00000000
        /*0010*/ 	.short	0x0006
        /*0012*/ 	.short	0x0020
        /*0014*/ 	.byte	0x00, 0xf5, 0x21, 0x00


	//----- nvinfo : EIATTR_KPARAM_INFO
	.align		4
.L_12:
        /*0018*/ 	.byte	0x04, 0x17
        /*001a*/ 	.short	(.L_14 - .L_13)
.L_13:
        /*001c*/ 	.word	0x00000000
        /*0020*/ 	.short	0x0005
        /*0022*/ 	.short	0x001c
        /*0024*/ 	.byte	0x00, 0xf0, 0x11, 0x00


	//----- nvinfo : EIATTR_KPARAM_INFO
	.align		4
.L_14:
        /*0028*/ 	.byte	0x04, 0x17
        /*002a*/ 	.short	(.L_16 - .L_15)
.L_15:
        /*002c*/ 	.word	0x00000000
        /*0030*/ 	.short	0x0004
        /*0032*/ 	.short	0x0018
        /*0034*/ 	.byte	0x00, 0xf0, 0x11, 0x00


	//----- nvinfo : EIATTR_KPARAM_INFO
	.align		4
.L_16:
        /*0038*/ 	.byte	0x04, 0x17
        /*003a*/ 	.short	(.L_18 - .L_17)
.L_17:
        /*003c*/ 	.word	0x00000000
        /*0040*/ 	.short	0x0003
        /*0042*/ 	.short	0x0010
        /*0044*/ 	.byte	0x00, 0xf5, 0x21, 0x00


	//----- nvinfo : EIATTR_KPARAM_INFO
	.align		4
.L_18:
        /*0048*/ 	.byte	0x04, 0x17
        /*004a*/ 	.short	(.L_20 - .L_19)
.L_19:
        /*004c*/ 	.word	0x00000000
        /*0050*/ 	.short	0x0002
        /*0052*/ 	.short	0x000c
        /*0054*/ 	.byte	0x00, 0xf0, 0x11, 0x00


	//----- nvinfo : EIATTR_KPARAM_INFO
	.align		4
.L_20:
        /*0058*/ 	.byte	0x04, 0x17
        /*005a*/ 	.short	(.L_22 - .L_21)
.L_21:
        /*005c*/ 	.word	0x00000000
        /*0060*/ 	.short	0x0001
        /*0062*/ 	.short	0x0008
        /*0064*/ 	.byte	0x00, 0xf0, 0x11, 0x00


	//----- nvinfo : EIATTR_KPARAM_INFO
	.align		4
.L_22:
        /*0068*/ 	.byte	0x04, 0x17
        /*006a*/ 	.short	(.L_24 - .L_23)
.L_23:
        /*006c*/ 	.word	0x00000000
        /*0070*/ 	.short	0x0000
        /*0072*/ 	.short	0x0000
        /*0074*/ 	.byte	0x00, 0xf5, 0x21, 0x00


	//----- nvinfo : EIATTR_SPARSE_MMA_MASK
	.align		4
.L_24:
        /*0078*/ 	.byte	0x03, 0x50
        /*007a*/ 	.short	0x0000


	//----- nvinfo : EIATTR_MAXREG_COUNT
	.align		4
        /*007c*/ 	.byte	0x03, 0x1b
        /*007e*/ 	.short	0x00ff


	//----- nvinfo : EIATTR_EXTERNS
	.align		4
        /*0080*/ 	.byte	0x04, 0x0f
        /*0082*/ 	.short	(.L_26 - .L_25)


	//   ....[0]....
	.align		4
.L_25:
        /*0084*/ 	.word	index@(vprintf)


	//----- nvinfo : EIATTR_MERCURY_ISA_VERSION
	.align		4
.L_26:
        /*0088*/ 	.byte	0x03, 0x5f
        /*008a*/ 	.short	0x0101


	//----- nvinfo : EIATTR_VRC_CTA_INIT_COUNT
	.align		4
        /*008c*/ 	.byte	0x02, 0x4a
	.zero		1
	.zero		1


	//----- nvinfo : EIATTR_SYSCALL_OFFSETS
	.align		4
        /*0090*/ 	.byte	0x04, 0x46
        /*0092*/ 	.short	(.L_28 - .L_27)


	//   ....[0]....
.L_27:
        /*0094*/ 	.word	0x00000190


	//   ....[1]....
        /*0098*/ 	.word	0x00000260


	//   ....[2]....
        /*009c*/ 	.word	0x000002f0


	//----- nvinfo : EIATTR_EXIT_INSTR_OFFSETS
	.align		4
.L_28:
        /*00a0*/ 	.byte	0x04, 0x1c
        /*00a2*/ 	.short	(.L_30 - .L_29)


	//   ....[0]....
.L_29:
        /*00a4*/ 	.word	0x00000360


	//   ....[1]....
        /*00a8*/ 	.word	0x00001570


	//   ....[2]....
        /*00ac*/ 	.word	0x000019f0


	//   ....[3]....
        /*00b0*/ 	.word	0x000020e0


	//----- nvinfo : EIATTR_CRS_STACK_SIZE
	.align		4
.L_30:
        /*00b4*/ 	.byte	0x04, 0x1e
        /*00b6*/ 	.short	(.L_32 - .L_31)
.L_31:
        /*00b8*/ 	.word	0x00000000


	//----- nvinfo : EIATTR_CBANK_PARAM_SIZE
	.align		4
.L_32:
        /*00bc*/ 	.byte	0x03, 0x19
        /*00be*/ 	.short	0x0028


	//----- nvinfo : EIATTR_PARAM_CBANK
	.align		4
        /*00c0*/ 	.byte	0x04, 0x0a
        /*00c2*/ 	.short	(.L_34 - .L_33)
	.align		4
.L_33:
        /*00c4*/ 	.word	index@(.nv.constant0._Z10cudaMatMulPPiiiS0_iiS0_)
        /*00c8*/ 	.short	0x0380
        /*00ca*/ 	.short	0x0028


	//----- nvinfo : EIATTR_SW_WAR
	.align		4
.L_34:
        /*00cc*/ 	.byte	0x04, 0x36
        /*00ce*/ 	.short	(.L_36 - .L_35)
.L_35:
        /*00d0*/ 	.word	0x00000008
.L_36:


//--------------------- .nv.callgraph             --------------------------
	.section	.nv.callgraph,"",@"SHT_CUDA_CALLGRAPH"
	.align	4
	.sectionentsize	8
	.align		4
        /*0000*/ 	.word	0x00000000
	.align		4
        /*0004*/ 	.word	0xffffffff
	.align		4
        /*0008*/ 	.word	index@(_Z10cudaMatMulPPiiiS0_iiS0_)
	.align		4
        /*000c*/ 	.word	index@(vprintf)
	.align		4
        /*0010*/ 	.word	0x00000000
	.align		4
        /*0014*/ 	.word	0xfffffffe
	.align		4
        /*0018*/ 	.word	0x00000000
	.align		4
        /*001c*/ 	.word	0xfffffffd
	.align		4
        /*0020*/ 	.word	0x00000000
	.align		4
        /*0024*/ 	.word	0xfffffffc


//--------------------- .nv.constant4             --------------------------
	.section	.nv.constant4,"a",@progbits
	.align	8
	.align		8
.nv.constant4:
        /*0000*/ 	.dword	vprintf
	.align		8
        /*0008*/ 	.dword	$str
	.align		8
        /*0010*/ 	.dword	$str$1
	.align		8
        /*0018*/ 	.dword	$str$2


//--------------------- .text._Z10cudaMatMulPPiiiS0_iiS0_ --------------------------
	.section	.text._Z10cudaMatMulPPiiiS0_iiS0_,"ax",@progbits
	.align	128
        .global         _Z10cudaMatMulPPiiiS0_iiS0_
        .type           _Z10cudaMatMulPPiiiS0_iiS0_,@function
        .size           _Z10cudaMatMulPPiiiS0_iiS0_,(.L_x_17 - _Z10cudaMatMulPPiiiS0_iiS0_)
        .other          _Z10cudaMatMulPPiiiS0_iiS0_,@"STO_CUDA_ENTRY STV_DEFAULT"
_Z10cudaMatMulPPiiiS0_iiS0_:
.text._Z10cudaMatMulPPiiiS0_iiS0_:
[----:B------:R-:W0:Y:S01]  /*0000*/  LDC R1, c[0x0][0x37c] ;  /* 0x0000df00ff017b82 */ /* 0x000e220000000800 */
[----:B------:R-:W1:Y:S01]  /*0010*/  S2R R12, SR_CTAID.X ;  /* 0x00000000000c7919 */ /* 0x000e620000002500 */
[----:B------:R-:W2:Y:S01]  /*0020*/  LDCU UR4, c[0x0][0x2f8] ;  /* 0x00005f00ff0477ac */ /* 0x000ea20008000800 */
[----:B0-----:R-:W-:Y:S01]  /*0030*/  VIADD R1, R1, 0xfffffff0 ;  /* 0xfffffff001017836 */ /* 0x001fe20000000000 */
[----:B------:R-:W-:Y:S01]  /*0040*/  BSSY.RECONVERGENT B6, `(.L_x_0) ;  /* 0x000002c000067945 */ /* 0x000fe20003800200 */
[----:B------:R-:W1:Y:S01]  /*0050*/  S2R R14, SR_TID.X ;  /* 0x00000000000e7919 */ /* 0x000e620000002100 */
[----:B------:R-:W0:Y:S02]  /*0060*/  LDCU UR5, c[0x0][0x2fc] ;  /* 0x00005f80ff0577ac */ /* 0x000e240008000800 */
[----:B------:R-:W3:Y:S01]  /*0070*/  LDC R13, c[0x0][0x360] ;  /* 0x0000d800ff0d7b82 */ /* 0x000ee20000000800 */
[----:B------:R-:W4:Y:S07]  /*0080*/  LDCU UR36, c[0x0][0x39c] ;  /* 0x00007380ff2477ac */ /* 0x000f2e0008000800 */
[----:B------:R-:W5:Y:S01]  /*0090*/  LDC R15, c[0x0][0x370] ;  /* 0x0000dc00ff0f7b82 */ /* 0x000f620000000800 */
[----:B--2---:R-:W-:-:S05]  /*00a0*/  IADD3 R2, P1, PT, R1, UR4, RZ ;  /* 0x0000000401027c10 */ /* 0x004fca000ff3e0ff */
[----:B0-----:R-:W-:Y:S01]  /*00b0*/  IMAD.X R18, RZ, RZ, UR5, P1 ;  /* 0x00000005ff127e24 */ /* 0x001fe200088e06ff */
[C---:B-1----:R-:W-:Y:S01]  /*00c0*/  LOP3.LUT P0, RZ, R12.reuse, R14, RZ, 0xfc, !PT ;  /* 0x0000000e0cff7212 */ /* 0x042fe2000780fcff */
[----:B---3--:R-:W-:Y:S02]  /*00d0*/  IMAD R16, R12, R13, R14 ;  /* 0x0000000d0c107224 */ /* 0x008fe400078e020e */
[----:B-----5:R-:W-:-:S10]  /*00e0*/  IMAD R17, R13, R15, RZ ;  /* 0x0000000f0d117224 */ /* 0x020fd400078e02ff */
[----:B----4-:R-:W-:Y:S05]  /*00f0*/  @P0 BRA `(.L_x_1) ;  /* 0x0000000000800947 */ /* 0x010fea0003800000 */
[----:B------:R-:W-:Y:S01]  /*0100*/  MOV R19, 0x0 ;  /* 0x0000000000137802 */ /* 0x000fe20000000f00 */
[----:B------:R0:W-:Y:S01]  /*0110*/  STL.128 [R1], R12 ;  /* 0x0000000c01007387 */ /* 0x0001e20000100c00 */
[----:B------:R-:W1:Y:S01]  /*0120*/  LDCU.64 UR4, c[0x4][0x8] ;  /* 0x01000100ff0477ac */ /* 0x000e620008000a00 */
[----:B------:R-:W-:Y:S01]  /*0130*/  IMAD.MOV.U32 R6, RZ, RZ, R2 ;  /* 0x000000ffff067224 */ /* 0x000fe200078e0002 */
[----:B------:R0:W2:Y:S01]  /*0140*/  LDC.64 R8, c[0x4][R19] ;  /* 0x0100000013087b82 */ /* 0x0000a20000000a00 */
[----:B------:R-:W-:Y:S02]  /*0150*/  MOV R7, R18 ;  /* 0x0000001200077202 */ /* 0x000fe40000000f00 */
[----:B-1----:R-:W-:Y:S01]  /*0160*/  MOV R4, UR4 ;  /* 0x0000000400047c02 */ /* 0x002fe20008000f00 */
[----:B0-----:R-:W-:-:S07]  /*0170*/  IMAD.U32 R5, RZ, RZ, UR5 ;  /* 0x00000005ff057e24 */ /* 0x001fce000f8e00ff */
[----:B------:R-:W-:-:S07]  /*0180*/  LEPC R20, `(.L_x_2) ;  /* 0x000000001014794e */ /* 0x000fce0000000000 */
[----:B--2---:R-:W-:Y:S05]  /*0190*/  CALL.ABS.NOINC R8 ;  /* 0x0000000008007343 */ /* 0x004fea0003c00000 */
.L_x_2:
[----:B------:R-:W0:Y:S01]  /*01a0*/  S2R R8, SR_CTAID.Y ;  /* 0x0000000000087919 */ /* 0x000e220000002600 */
[----:B------:R-:W0:Y:S01]  /*01b0*/  LDC R9, c[0x0][0x364] ;  /* 0x0000d900ff097b82 */ /* 0x000e220000000800 */
[----:B------:R-:W1:Y:S01]  /*01c0*/  LDCU.64 UR4, c[0x4][0x10] ;  /* 0x01000200ff0477ac */ /* 0x000e620008000a00 */
[----:B------:R-:W-:Y:S01]  /*01d0*/  MOV R6, R2 ;  /* 0x0000000200067202 */ /* 0x000fe20000000f00 */
[----:B------:R-:W0:Y:S01]  /*01e0*/  S2R R10, SR_TID.Y ;  /* 0x00000000000a7919 */ /* 0x000e220000002200 */
[----:B------:R-:W-:-:S04]  /*01f0*/  IMAD.MOV.U32 R7, RZ, RZ, R18 ;  /* 0x000000ffff077224 */ /* 0x000fc800078e0012 */
[----:B------:R-:W0:Y:S08]  /*0200*/  LDC R11, c[0x0][0x374] ;  /* 0x0000dd00ff0b7b82 */ /* 0x000e300000000800 */
[----:B------:R2:W3:Y:S01]  /*0210*/  LDC.64 R12, c[0x4][R19] ;  /* 0x01000000130c7b82 */ /* 0x0004e20000000a00 */
[----:B-1----:R-:W-:Y:S02]  /*0220*/  IMAD.U32 R4, RZ, RZ, UR4 ;  /* 0x00000004ff047e24 */ /* 0x002fe4000f8e00ff */
[----:B------:R-:W-:Y:S01]  /*0230*/  IMAD.U32 R5, RZ, RZ, UR5 ;  /* 0x00000005ff057e24 */ /* 0x000fe2000f8e00ff */
[----:B0-----:R2:W-:Y:S06]  /*0240*/  STL.128 [R1], R8 ;  /* 0x0000000801007387 */ /* 0x0015ec0000100c00 */
[----:B------:R-:W-:-:S07]  /*0250*/  LEPC R20, `(.L_x_3) ;  /* 0x000000001014794e */ /* 0x000fce0000000000 */
[----:B--23--:R-:W-:Y:S05]  /*0260*/  CALL.ABS.NOINC R12 ;  /* 0x000000000c007343 */ /* 0x00cfea0003c00000 */
.L_x_3:
[----:B------:R0:W-:Y:S01]  /*0270*/  STL.64 [R1], R16 ;  /* 0x0000001001007387 */ /* 0x0001e20000100a00 */
[----:B------:R0:W1:Y:S01]  /*0280*/  LDC.64 R8, c[0x4][R19] ;  /* 0x0100000013087b82 */ /* 0x0000620000000a00 */
[----:B------:R-:W2:Y:S01]  /*0290*/  LDCU.64 UR4, c[0x4][0x18] ;  /* 0x01000300ff0477ac */ /* 0x000ea20008000a00 */
[----:B------:R-:W-:Y:S02]  /*02a0*/  IMAD.MOV.U32 R6, RZ, RZ, R2 ;  /* 0x000000ffff067224 */ /* 0x000fe400078e0002 */
[----:B------:R-:W-:Y:S02]  /*02b0*/  IMAD.MOV.U32 R7, RZ, RZ, R18 ;  /* 0x000000ffff077224 */ /* 0x000fe400078e0012 */
[----:B--2---:R-:W-:Y:S01]  /*02c0*/  IMAD.U32 R4, RZ, RZ, UR4 ;  /* 0x00000004ff047e24 */ /* 0x004fe2000f8e00ff */
[----:B0-----:R-:W-:-:S07]  /*02d0*/  MOV R5, UR5 ;  /* 0x0000000500057c02 */ /* 0x001fce0008000f00 */
[----:B------:R-:W-:-:S07]  /*02e0*/  LEPC R20, `(.L_x_1) ;  /* 0x000000001014794e */ /* 0x000fce0000000000 */
[----:B-1----:R-:W-:Y:S05]  /*02f0*/  CALL.ABS.NOINC R8 ;  /* 0x0000000008007343 */ /* 0x002fea0003c00000 */
.L_x_1:
[----:B------:R-:W-:Y:S05]  /*0300*/  BSYNC.RECONVERGENT B6 ;  /* 0x0000000000067941 */ /* 0x000fea0003800200 */
.L_x_0:
[----:B------:R-:W0:Y:S01]  /*0310*/  LDCU UR5, c[0x0][0x39c] ;  /* 0x00007380ff0577ac */ /* 0x000e220008000800 */
[----:B------:R-:W1:Y:S01]  /*0320*/  LDCU UR4, c[0x0][0x388] ;  /* 0x00007100ff0477ac */ /* 0x000e620008000800 */
[----:B0-----:R-:W-:-:S05]  /*0330*/  MOV R5, UR5 ;  /* 0x0000000500057c02 */ /* 0x001fca0008000f00 */
[----:B-1----:R-:W-:-:S05]  /*0340*/  IMAD R3, R5, UR4, RZ ;  /* 0x0000000405037c24 */ /* 0x002fca000f8e02ff */
[----:B------:R-:W-:-:S13]  /*0350*/  ISETP.GE.AND P0, PT, R16, R3, PT ;  /* 0x000000031000720c */ /* 0x000fda0003f06270 */
[----:B------:R-:W-:Y:S05]  /*0360*/  @P0 EXIT ;  /* 0x000000000000094d */ /* 0x000fea0003800000 */
[----:B------:R-:W0:Y:S08]  /*0370*/  LDC R4, c[0x0][0x38c] ;  /* 0x0000e300ff047b82 */ /* 0x000e300000000800 */
[----:B------:R-:W1:Y:S01]  /*0380*/  LDC.64 R8, c[0x0][0x358] ;  /* 0x0000d600ff087b82 */ /* 0x000e620000000a00 */
[----:B0-----:R-:W-:-:S13]  /*0390*/  ISETP.GE.AND P0, PT, R4, 0x1, PT ;  /* 0x000000010400780c */ /* 0x001fda0003f06270 */
[----:B-1----:R-:W-:Y:S05]  /*03a0*/  @!P0 BRA `(.L_x_4) ;  /* 0x0000001000748947 */ /* 0x002fea0003800000 */
[C---:B------:R-:W-:Y:S02]  /*03b0*/  LOP3.LUT R0, R4.reuse, 0x7ffffff8, RZ, 0xc0, !PT ;  /* 0x7ffffff804007812 */ /* 0x040fe400078ec0ff */
[C---:B------:R-:W-:Y:S02]  /*03c0*/  LOP3.LUT R2, R4.reuse, 0x7, RZ, 0xc0, !PT ;  /* 0x0000000704027812 */ /* 0x040fe400078ec0ff */
[----:B------:R-:W-:Y:S01]  /*03d0*/  LOP3.LUT R4, R4, 0x3, RZ, 0xc0, !PT ;  /* 0x0000000304047812 */ /* 0x000fe200078ec0ff */
[----:B------:R-:W-:-:S07]  /*03e0*/  IMAD.MOV R5, RZ, RZ, -R0 ;  /* 0x000000ffff057224 */ /* 0x000fce00078e0a00 */
.L_x_11:
[----:B0-----:R-:W0:Y:S01]  /*03f0*/  LDC R7, c[0x0][0x39c] ;  /* 0x0000e700ff077b82 */ /* 0x001e220000000800 */
[----:B--2---:R-:W-:Y:S02]  /*0400*/  IABS R14, R16 ;  /* 0x00000010000e7213 */ /* 0x004fe40000000000 */
[----:B------:R-:W-:Y:S02]  /*0410*/  R2UR UR4, R8 ;  /* 0x00000000080472ca */ /* 0x000fe400000e0000 */
[----:B------:R-:W-:-:S03]  /*0420*/  R2UR UR5, R9 ;  /* 0x00000000090572ca */ /* 0x000fc600000e0000 */
[----:B-1----:R-:W1:Y:S01]  /*0430*/  LDC.64 R18, c[0x0][0x380] ;  /* 0x0000e000ff127b82 */ /* 0x002e620000000a00 */
[----:B0-----:R-:W-:-:S04]  /*0440*/  IABS R13, R7 ;  /* 0x00000007000d7213 */ /* 0x001fc80000000000 */
[----:B------:R-:W0:Y:S08]  /*0450*/  I2F.RP R6, R13 ;  /* 0x0000000d00067306 */ /* 0x000e300000209400 */
[----:B0-----:R-:W0:Y:S02]  /*0460*/  MUFU.RCP R6, R6 ;  /* 0x0000000600067308 */ /* 0x001e240000001000 */
[----:B0-----:R-:W-:-:S06]  /*0470*/  VIADD R10, R6, 0xffffffe ;  /* 0x0ffffffe060a7836 */ /* 0x001fcc0000000000 */
[----:B------:R0:W2:Y:S02]  /*0480*/  F2I.FTZ.U32.TRUNC.NTZ R11, R10 ;  /* 0x0000000a000b7305 */ /* 0x0000a4000021f000 */
[----:B0-----:R-:W-:Y:S01]  /*0490*/  IMAD.MOV.U32 R10, RZ, RZ, RZ ;  /* 0x000000ffff0a7224 */ /* 0x001fe200078e00ff */
[----:B--2---:R-:W-:-:S05]  /*04a0*/  IADD3 R12, PT, PT, RZ, -R11, RZ ;  /* 0x8000000bff0c7210 */ /* 0x004fca0007ffe0ff */
[----:B------:R-:W-:-:S04]  /*04b0*/  IMAD R15, R12, R13, RZ ;  /* 0x0000000d0c0f7224 */ /* 0x000fc800078e02ff */
[----:B------:R-:W-:-:S06]  /*04c0*/  IMAD.HI.U32 R11, R11, R15, R10 ;  /* 0x0000000f0b0b7227 */ /* 0x000fcc00078e000a */
[----:B------:R-:W-:Y:S02]  /*04d0*/  IMAD.HI.U32 R12, R11, R14, RZ ;  /* 0x0000000e0b0c7227 */ /* 0x000fe400078e00ff */
[----:B------:R-:W0:Y:S02]  /*04e0*/  LDC.64 R10, c[0x0][0x3a0] ;  /* 0x0000e800ff0a7b82 */ /* 0x000e240000000a00 */
[----:B------:R-:W-:-:S04]  /*04f0*/  IMAD.MOV R6, RZ, RZ, -R12 ;  /* 0x000000ffff067224 */ /* 0x000fc800078e0a0c */
[----:B------:R-:W-:-:S05]  /*0500*/  IMAD R6, R13, R6, R14 ;  /* 0x000000060d067224 */ /* 0x000fca00078e020e */
[----:B------:R-:W-:-:S13]  /*0510*/  ISETP.GT.U32.AND P1, PT, R13, R6, PT ;  /* 0x000000060d00720c */ /* 0x000fda0003f24070 */
[-C--:B------:R-:W-:Y:S01]  /*0520*/  @!P1 IADD3 R6, PT, PT, R6, -R13.reuse, RZ ;  /* 0x8000000d06069210 */ /* 0x080fe20007ffe0ff */
[----:B------:R-:W-:Y:S01]  /*0530*/  @!P1 VIADD R12, R12, 0x1 ;  /* 0x000000010c0c9836 */ /* 0x000fe20000000000 */
[----:B------:R-:W-:Y:S02]  /*0540*/  ISETP.NE.AND P1, PT, R7, RZ, PT ;  /* 0x000000ff0700720c */ /* 0x000fe40003f25270 */
[----:B------:R-:W-:Y:S02]  /*0550*/  ISETP.GE.U32.AND P0, PT, R6, R13, PT ;  /* 0x0000000d0600720c */ /* 0x000fe40003f06070 */
[----:B------:R-:W-:-:S04]  /*0560*/  LOP3.LUT R6, R16, R7, RZ, 0x3c, !PT ;  /* 0x0000000710067212 */ /* 0x000fc800078e3cff */
[----:B------:R-:W-:Y:S02]  /*0570*/  ISETP.GE.AND P2, PT, R6, RZ, PT ;  /* 0x000000ff0600720c */ /* 0x000fe40003f46270 */
[----:B------:R-:W2:Y:S05]  /*0580*/  LDC R6, c[0x0][0x38c] ;  /* 0x0000e300ff067b82 */ /* 0x000eaa0000000800 */
[----:B------:R-:W-:-:S05]  /*0590*/  @P0 VIADD R12, R12, 0x1 ;  /* 0x000000010c0c0836 */ /* 0x000fca0000000000 */
[----:B------:R-:W-:-:S05]  /*05a0*/  MOV R21, R12 ;  /* 0x0000000c00157202 */ /* 0x000fca0000000f00 */
[----:B------:R-:W-:Y:S01]  /*05b0*/  @!P2 IMAD.MOV R21, RZ, RZ, -R21 ;  /* 0x000000ffff15a224 */ /* 0x000fe200078e0a15 */
[----:B------:R-:W-:-:S05]  /*05c0*/  @!P1 LOP3.LUT R21, RZ, R7, RZ, 0x33, !PT ;  /* 0x00000007ff159212 */ /* 0x000fca00078e33ff */
[----:B0-----:R-:W-:-:S05]  /*05d0*/  IMAD.WIDE R10, R21, 0x8, R10 ;  /* 0x00000008150a7825 */ /* 0x001fca00078e020a */
[----:B------:R-:W3:Y:S01]  /*05e0*/  LDG.E.64 R12, desc[UR4][R10.64] ;  /* 0x000000040a0c7981 */ /* 0x000ee2000c1e1b00 */
[----:B------:R-:W-:Y:S01]  /*05f0*/  IMAD.MOV R14, RZ, RZ, -R21 ;  /* 0x000000ffff0e7224 */ /* 0x000fe200078e0a15 */
[----:B--2---:R-:W-:Y:S01]  /*0600*/  ISETP.GE.U32.AND P0, PT, R6, 0x8, PT ;  /* 0x000000080600780c */ /* 0x004fe20003f06070 */
[----:B------:R-:W-:Y:S02]  /*0610*/  HFMA2 R24, -RZ, RZ, 0, 0 ;  /* 0x00000000ff187431 */ /* 0x000fe400000001ff */
[----:B------:R-:W-:-:S04]  /*0620*/  IMAD R7, R7, R14, R16 ;  /* 0x0000000e07077224 */ /* 0x000fc800078e0210 */
[----:B---3--:R-:W-:-:S04]  /*0630*/  IMAD.WIDE R14, R7, 0x4, R12 ;  /* 0x00000004070e7825 */ /* 0x008fc800078e020c */
[----:B-1----:R-:W-:Y:S01]  /*0640*/  IMAD.WIDE R12, R21, 0x8, R18 ;  /* 0x00000008150c7825 */ /* 0x002fe200078e0212 */
[----:B------:R0:W-:Y:S01]  /*0650*/  ST.E desc[UR4][R14.64], RZ ;  /* 0x000000ff0e007985 */ /* 0x0001e2000c101904 */
[----:B------:R-:W-:Y:S05]  /*0660*/  @!P0 BRA `(.L_x_5) ;  /* 0x0000000400dc8947 */ /* 0x000fea0003800000 */
[----:B------:R-:W1:Y:S01]  /*0670*/  LDCU.64 UR4, c[0x0][0x390] ;  /* 0x00007200ff0477ac */ /* 0x000e620008000a00 */
[----:B------:R-:W-:Y:S01]  /*0680*/  BSSY.RECONVERGENT B0, `(.L_x_6) ;  /* 0x0000074000007945 */ /* 0x000fe20003800200 */
[----:B------:R-:W-:Y:S01]  /*0690*/  CS2R R24, SRZ ;  /* 0x0000000000187805 */ /* 0x000fe2000001ff00 */
[----:B------:R-:W-:Y:S01]  /*06a0*/  IMAD.MOV.U32 R26, RZ, RZ, R5 ;  /* 0x000000ffff1a7224 */ /* 0x000fe200078e0005 */
[----:B-1----:R-:W-:-:S04]  /*06b0*/  UIADD3 UR4, UP0, UPT, UR4, 0x20, URZ ;  /* 0x0000002004047890 */ /* 0x002fc8000ff1e0ff */
[----:B------:R-:W-:Y:S02]  /*06c0*/  UIADD3.X UR5, UPT, UPT, URZ, UR5, URZ, UP0, !UPT ;  /* 0x00000005ff057290 */ /* 0x000fe400087fe4ff */
[----:B0-----:R-:W-:-:S04]  /*06d0*/  IMAD.U32 R14, RZ, RZ, UR4 ;  /* 0x00000004ff0e7e24 */ /* 0x001fc8000f8e00ff */
[----:B------:R-:W-:-:S07]  /*06e0*/  MOV R15, UR5 ;  /* 0x00000005000f7c02 */ /* 0x000fce0008000f00 */
.L_x_7:
[C---:B------:R-:W-:Y:S02]  /*06f0*/  R2UR UR4, R8.reuse ;  /* 0x00000000080472ca */ /* 0x040fe400000e0000 */
[C---:B------:R-:W-:Y:S02]  /*0700*/  R2UR UR5, R9.reuse ;  /* 0x00000000090572ca */ /* 0x040fe400000e0000 */
[----:B------:R-:W-:Y:S02]  /*0710*/  R2UR UR6, R8 ;  /* 0x00000000080672ca */ /* 0x000fe400000e0000 */
[----:B------:R-:W-:-:S09]  /*0720*/  R2UR UR7, R9 ;  /* 0x00000000090772ca */ /* 0x000fd200000e0000 */
[----:B------:R-:W2:Y:S04]  /*0730*/  LDG.E.64 R18, desc[UR4][R12.64] ;  /* 0x000000040c127981 */ /* 0x000ea8000c1e1b00 */
[----:B------:R-:W3:Y:S04]  /*0740*/  LDG.E.64 R20, desc[UR4][R14.64+-0x20] ;  /* 0xffffe0040e147981 */ /* 0x000ee8000c1e1b00 */
[----:B------:R-:W4:Y:S01]  /*0750*/  LDG.E.64 R28, desc[UR6][R10.64] ;  /* 0x000000060a1c7981 */ /* 0x000f22000c1e1b00 */
[----:B------:R-:W-:Y:S02]  /*0760*/  R2UR UR8, R8 ;  /* 0x00000000080872ca */ /* 0x000fe400000e0000 */
[----:B------:R-:W-:-:S02]  /*0770*/  R2UR UR9, R9 ;  /* 0x00000000090972ca */ /* 0x000fc400000e0000 */
[----:B--2---:R-:W-:Y:S01]  /*0780*/  IADD3 R18, P0, PT, R18, R25, RZ ;  /* 0x0000001912127210 */ /* 0x004fe20007f1e0ff */
[----:B---3--:R-:W-:-:S04]  /*0790*/  IMAD.WIDE R20, R7, 0x4, R20 ;  /* 0x0000000407147825 */ /* 0x008fc800078e0214 */
[----:B------:R-:W-:Y:S02]  /*07a0*/  IMAD.X R19, R19, 0x1, R24, P0 ;  /* 0x0000000113137824 */ /* 0x000fe400000e0618 */
[----:B----4-:R-:W-:Y:S01]  /*07b0*/  IMAD.WIDE R28, R7, 0x4, R28 ;  /* 0x00000004071c7825 */ /* 0x010fe200078e021c */
[----:B------:R-:W2:Y:S04]  /*07c0*/  LD.E R21, desc[UR6][R20.64] ;  /* 0x0000000614157980 */ /* 0x000ea8000c101900 */
[----:B------:R-:W2:Y:S04]  /*07d0*/  LD.E R18, desc[UR4][R18.64] ;  /* 0x0000000412127980 */ /* 0x000ea8000c101900 */
[----:B0-----:R-:W2:Y:S02]  /*07e0*/  LD.E R22, desc[UR8][R28.64] ;  /* 0x000000081c167980 */ /* 0x001ea4000c101900 */
[----:B--2---:R-:W-:-:S05]  /*07f0*/  IMAD R27, R18, R21, R22 ;  /* 0x00000015121b7224 */ /* 0x004fca00078e0216 */
[----:B------:R0:W-:Y:S04]  /*0800*/  ST.E desc[UR4][R28.64], R27 ;  /* 0x0000001b1c007985 */ /* 0x0001e8000c101904 */
[----:B------:R-:W2:Y:S04]  /*0810*/  LDG.E.64 R22, desc[UR6][R12.64] ;  /* 0x000000060c167981 */ /* 0x000ea8000c1e1b00 */
[----:B------:R-:W3:Y:S04]  /*0820*/  LDG.E.64 R20, desc[UR4][R14.64+-0x18] ;  /* 0xffffe8040e147981 */ /* 0x000ee8000c1e1b00 */
[----:B------:R-:W4:Y:S01]  /*0830*/  LDG.E.64 R18, desc[UR6][R10.64] ;  /* 0x000000060a127981 */ /* 0x000f22000c1e1b00 */
        /* <DEDUP_REMOVED lines=11> */
[----:B0-----:R-:W4:Y:S01]  /*08f0*/  LDG.E.64 R18, desc[UR4][R14.64+-0x10] ;  /* 0xfffff0040e127981 */ /* 0x001f22000c1e1b00 */
[----:B--2---:R-:W-:-:S04]  /*0900*/  IADD3 R20, P0, PT, R20, R25, RZ ;  /* 0x0000001914147210 */ /* 0x004fc80007f1e0ff */
[----:B------:R-:W-:Y:S01]  /*0910*/  IADD3.X R21, PT, PT, R21, R24, RZ, P0, !PT ;  /* 0x0000001815157210 */ /* 0x000fe200007fe4ff */
[----:B---3--:R-:W-:-:S04]  /*0920*/  IMAD.WIDE R28, R7, 0x4, R28 ;  /* 0x00000004071c7825 */ /* 0x008fc800078e021c */
[----:B----4-:R-:W-:Y:S01]  /*0930*/  IMAD.WIDE R18, R7, 0x4, R18 ;  /* 0x0000000407127825 */ /* 0x010fe200078e0212 */
[----:B------:R-:W2:Y:S04]  /*0940*/  LD.E R20, desc[UR4][R20.64+0x8] ;  /* 0x0000080414147980 */ /* 0x000ea8000c101900 */
[----:B------:R-:W2:Y:S04]  /*0950*/  LD.E R22, desc[UR8][R28.64] ;  /* 0x000000081c167980 */ /* 0x000ea8000c101900 */
[----:B------:R-:W2:Y:S02]  /*0960*/  LD.E R19, desc[UR6][R18.64] ;  /* 0x0000000612137980 */ /* 0x000ea4000c101900 */
        /* <DEDUP_REMOVED lines=17> */
[----:B--2---:R-:W-:Y:S01]  /*0a80*/  IADD3 R18, P0, PT, R18, R25, RZ ;  /* 0x0000001912127210 */ /* 0x004fe20007f1e0ff */
[----:B---3--:R-:W-:-:S04]  /*0a90*/  IMAD.WIDE R28, R7, 0x4, R28 ;  /* 0x00000004071c7825 */ /* 0x008fc800078e021c */
[----:B----4-:R-:W-:Y:S01]  /*0aa0*/  IMAD.WIDE R20, R7, 0x4, R20 ;  /* 0x0000000407147825 */ /* 0x010fe200078e0214 */
[----:B------:R-:W2:Y:S03]  /*0ab0*/  LD.E R22, desc[UR8][R28.64] ;  /* 0x000000081c167980 */ /* 0x000ea6000c101900 */
[----:B------:R-:W-:Y:S02]  /*0ac0*/  IMAD.X R19, R19, 0x1, R24, P0 ;  /* 0x0000000113137824 */ /* 0x000fe400000e0618 */
        /* <DEDUP_REMOVED lines=8> */
[----:B---3--:R-:W-:-:S03]  /*0b50*/  IMAD.WIDE R20, R7, 0x4, R20 ;  /* 0x0000000407147825 */ /* 0x008fc600078e0214 */
[----:B------:R-:W-:Y:S01]  /*0b60*/  IADD3.X R23, PT, PT, R23, R24, RZ, P0, !PT ;  /* 0x0000001817177210 */ /* 0x000fe200007fe4ff */
[----:B----4-:R-:W-:-:S04]  /*0b70*/  IMAD.WIDE R18, R7, 0x4, R18 ;  /* 0x0000000407127825 */ /* 0x010fc800078e0212 */
        /* <DEDUP_REMOVED lines=26> */
[----:B0-----:R-:W2:Y:S01]  /*0d20*/  LD.E R27, desc[UR8][R22.64] ;  /* 0x00000008161b7980 */ /* 0x001ea2000c101900 */
[----:B------:R-:W-:-:S04]  /*0d30*/  IADD3 R26, PT, PT, R26, 0x8, RZ ;  /* 0x000000081a1a7810 */ /* 0x000fc80007ffe0ff */
[----:B------:R-:W-:Y:S02]  /*0d40*/  ISETP.NE.AND P0, PT, R26, RZ, PT ;  /* 0x000000ff1a00720c */ /* 0x000fe40003f05270 */
[----:B------:R-:W-:Y:S02]  /*0d50*/  IADD3 R14, P2, PT, R14, 0x40, RZ ;  /* 0x000000400e0e7810 */ /* 0x000fe40007f5e0ff */
[----:B------:R-:W-:-:S03]  /*0d60*/  IADD3 R25, P1, PT, R25, 0x20, RZ ;  /* 0x0000002019197810 */ /* 0x000fc60007f3e0ff */
[----:B------:R-:W-:Y:S02]  /*0d70*/  IMAD.X R15, RZ, RZ, R15, P2 ;  /* 0x000000ffff0f7224 */ /* 0x000fe400010e060f */
[----:B------:R-:W-:Y:S02]  /*0d80*/  IMAD.X R24, RZ, RZ, R24, P1 ;  /* 0x000000ffff187224 */ /* 0x000fe400008e0618 */
[----:B--2---:R-:W-:-:S05]  /*0d90*/  IMAD R27, R20, R19, R27 ;  /* 0x00000013141b7224 */ /* 0x004fca00078e021b */
[----:B------:R0:W-:Y:S01]  /*0da0*/  ST.E desc[UR4][R22.64], R27 ;  /* 0x0000001b16007985 */ /* 0x0001e2000c101904 */
[----:B------:R-:W-:Y:S05]  /*0db0*/  @P0 BRA `(.L_x_7) ;  /* 0xfffffff8004c0947 */ /* 0x000fea000383ffff */
[----:B------:R-:W-:Y:S05]  /*0dc0*/  BSYNC.RECONVERGENT B0 ;  /* 0x0000000000007941 */ /* 0x000fea0003800200 */
.L_x_6:
[----:B------:R-:W-:-:S07]  /*0dd0*/  MOV R24, R0 ;  /* 0x0000000000187202 */ /* 0x000fce0000000f00 */
.L_x_5:
[----:B------:R-:W-:-:S13]  /*0de0*/  ISETP.NE.AND P0, PT, R2, RZ, PT ;  /* 0x000000ff0200720c */ /* 0x000fda0003f05270 */
[----:B------:R-:W-:Y:S05]  /*0df0*/  @!P0 BRA `(.L_x_8) ;  /* 0x0000000400d08947 */ /* 0x000fea0003800000 */
[----:B0-----:R-:W-:Y:S01]  /*0e00*/  VIADD R14, R2, 0xffffffff ;  /* 0xffffffff020e7836 */ /* 0x001fe20000000000 */
[----:B------:R-:W-:-:S04]  /*0e10*/  ISETP.NE.AND P1, PT, R4, RZ, PT ;  /* 0x000000ff0400720c */ /* 0x000fc80003f25270 */
[----:B------:R-:W-:-:S13]  /*0e20*/  ISETP.GE.U32.AND P0, PT, R14, 0x3, PT ;  /* 0x000000030e00780c */ /* 0x000fda0003f06070 */
[----:B------:R-:W-:Y:S05]  /*0e30*/  @!P0 BRA `(.L_x_9) ;  /* 0x0000000000dc8947 */ /* 0x000fea0003800000 */
[----:B------:R-:W0:Y:S01]  /*0e40*/  LDC.64 R22, c[0x0][0x390] ;  /* 0x0000e400ff167b82 */ /* 0x000e220000000a00 */
[C---:B------:R-:W-:Y:S02]  /*0e50*/  R2UR UR4, R8.reuse ;  /* 0x00000000080472ca */ /* 0x040fe400000e0000 */
[C---:B------:R-:W-:Y:S02]  /*0e60*/  R2UR UR5, R9.reuse ;  /* 0x00000000090572ca */ /* 0x040fe400000e0000 */
[C---:B------:R-:W-:Y:S02]  /*0e70*/  R2UR UR6, R8.reuse ;  /* 0x00000000080672ca */ /* 0x040fe400000e0000 */
[C---:B------:R-:W-:Y:S02]  /*0e80*/  R2UR UR7, R9.reuse ;  /* 0x00000000090772ca */ /* 0x040fe400000e0000 */
[----:B------:R-:W-:Y:S02]  /*0e90*/  R2UR UR8, R8 ;  /* 0x00000000080872ca */ /* 0x000fe400000e0000 */
[----:B------:R-:W-:-:S05]  /*0ea0*/  R2UR UR9, R9 ;  /* 0x00000000090972ca */ /* 0x000fca00000e0000 */
[----:B------:R-:W2:Y:S01]  /*0eb0*/  LDG.E.64 R26, desc[UR4][R12.64] ;  /* 0x000000040c1a7981 */ /* 0x000ea2000c1e1b00 */
[----:B0-----:R-:W-:-:S07]  /*0ec0*/  IMAD.WIDE.U32 R22, R24, 0x8, R22 ;  /* 0x0000000818167825 */ /* 0x001fce00078e0016 */
[----:B------:R-:W3:Y:S04]  /*0ed0*/  LDG.E.64 R14, desc[UR8][R10.64] ;  /* 0x000000080a0e7981 */ /* 0x000ee8000c1e1b00 */
[----:B------:R-:W4:Y:S01]  /*0ee0*/  LDG.E.64 R18, desc[UR6][R22.64] ;  /* 0x0000000616127981 */ /* 0x000f22000c1e1b00 */
[----:B--2---:R-:W-:-:S06]  /*0ef0*/  IMAD.WIDE.U32 R26, R24, 0x4, R26 ;  /* 0x00000004181a7825 */ /* 0x004fcc00078e001a */
[----:B------:R-:W2:Y:S01]  /*0f00*/  LD.E R26, desc[UR4][R26.64] ;  /* 0x000000041a1a7980 */ /* 0x000ea2000c101900 */
[----:B---3--:R-:W-:-:S04]  /*0f10*/  IMAD.WIDE R14, R7, 0x4, R14 ;  /* 0x00000004070e7825 */ /* 0x008fc800078e020e */
[----:B----4-:R-:W-:Y:S01]  /*0f20*/  IMAD.WIDE R18, R7, 0x4, R18 ;  /* 0x0000000407127825 */ /* 0x010fe200078e0212 */
[----:B------:R-:W2:Y:S05]  /*0f30*/  LD.E R20, desc[UR8][R14.64] ;  /* 0x000000080e147980 */ /* 0x000eaa000c101900 */
[----:B------:R-:W2:Y:S01]  /*0f40*/  LD.E R19, desc[UR6][R18.64] ;  /* 0x0000000612137980 */ /* 0x000ea2000c101900 */
[----:B------:R-:W-:Y:S02]  /*0f50*/  R2UR UR10, R8 ;  /* 0x00000000080a72ca */ /* 0x000fe400000e0000 */
[----:B------:R-:W-:Y:S01]  /*0f60*/  R2UR UR11, R9 ;  /* 0x00000000090b72ca */ /* 0x000fe200000e0000 */
[----:B--2---:R-:W-:-:S05]  /*0f70*/  IMAD R25, R26, R19, R20 ;  /* 0x000000131a197224 */ /* 0x004fca00078e0214 */
[----:B------:R0:W-:Y:S04]  /*0f80*/  ST.E desc[UR4][R14.64], R25 ;  /* 0x000000190e007985 */ /* 0x0001e8000c101904 */
[----:B------:R-:W2:Y:S04]  /*0f90*/  LDG.E.64 R20, desc[UR6][R12.64] ;  /* 0x000000060c147981 */ /* 0x000ea8000c1e1b00 */
[----:B------:R-:W3:Y:S04]  /*0fa0*/  LDG.E.64 R28, desc[UR8][R22.64+0x8] ;  /* 0x00000808161c7981 */ /* 0x000ee8000c1e1b00 */
[----:B------:R-:W4:Y:S01]  /*0fb0*/  LDG.E.64 R26, desc[UR10][R10.64] ;  /* 0x0000000a0a1a7981 */ /* 0x000f22000c1e1b00 */
[----:B--2---:R-:W-:-:S04]  /*0fc0*/  IMAD.WIDE.U32 R20, R24, 0x4, R20 ;  /* 0x0000000418147825 */ /* 0x004fc800078e0014 */
[C---:B---3--:R-:W-:Y:S02]  /*0fd0*/  IMAD.WIDE R28, R7.reuse, 0x4, R28 ;  /* 0x00000004071c7825 */ /* 0x048fe400078e021c */
[----:B------:R-:W2:Y:S02]  /*0fe0*/  LD.E R20, desc[UR4][R20.64+0x4] ;  /* 0x0000040414147980 */ /* 0x000ea4000c101900 */
[----:B----4-:R-:W-:Y:S02]  /*0ff0*/  IMAD.WIDE R26, R7, 0x4, R26 ;  /* 0x00000004071a7825 */ /* 0x010fe400078e021a */
[----:B------:R-:W2:Y:S04]  /*1000*/  LD.E R29, desc[UR6][R28.64] ;  /* 0x000000061c1d7980 */ /* 0x000ea8000c101900 */
[----:B0-----:R-:W2:Y:S02]  /*1010*/  LD.E R14, desc[UR8][R26.64] ;  /* 0x000000081a0e7980 */ /* 0x001ea4000c101900 */
        /* <DEDUP_REMOVED lines=16> */
[----:B--2---:R-:W-:-:S04]  /*1120*/  IMAD.WIDE R14, R7, 0x4, R22 ;  /* 0x00000004070e7825 */ /* 0x004fc800078e0216 */
[C---:B---3--:R-:W-:Y:S02]  /*1130*/  IMAD.WIDE.U32 R26, R24.reuse, 0x4, R26 ;  /* 0x00000004181a7825 */ /* 0x048fe400078e001a */
[----:B------:R-:W2:Y:S02]  /*1140*/  LD.E R15, desc[UR6][R14.64] ;  /* 0x000000060e0f7980 */ /* 0x000ea4000c101900 */
[----:B----4-:R-:W-:Y:S02]  /*1150*/  IMAD.WIDE R18, R7, 0x4, R28 ;  /* 0x0000000407127825 */ /* 0x010fe400078e021c */
[----:B------:R-:W2:Y:S04]  /*1160*/  LD.E R26, desc[UR4][R26.64+0xc] ;  /* 0x00000c041a1a7980 */ /* 0x000ea8000c101900 */
[----:B0-----:R-:W2:Y:S01]  /*1170*/  LD.E R20, desc[UR8][R18.64] ;  /* 0x0000000812147980 */ /* 0x001ea2000c101900 */
[----:B------:R-:W-:-:S02]  /*1180*/  VIADD R24, R24, 0x4 ;  /* 0x0000000418187836 */ /* 0x000fc40000000000 */
[----:B--2---:R-:W-:-:S05]  /*1190*/  IMAD R21, R26, R15, R20 ;  /* 0x0000000f1a157224 */ /* 0x004fca00078e0214 */
[----:B------:R0:W-:Y:S02]  /*11a0*/  ST.E desc[UR4][R18.64], R21 ;  /* 0x0000001512007985 */ /* 0x0001e4000c101904 */
.L_x_9:
[----:B------:R-:W-:Y:S05]  /*11b0*/  @!P1 BRA `(.L_x_8) ;  /* 0x0000000000e09947 */ /* 0x000fea0003800000 */
[----:B------:R-:W-:Y:S02]  /*11c0*/  ISETP.NE.AND P0, PT, R4, 0x1, PT ;  /* 0x000000010400780c */ /* 0x000fe40003f05270 */
[----:B------:R-:W-:-:S11]  /*11d0*/  LOP3.LUT P1, RZ, R6, 0x1, RZ, 0xc0, !PT ;  /* 0x0000000106ff7812 */ /* 0x000fd6000782c0ff */
[----:B------:R-:W-:Y:S05]  /*11e0*/  @!P0 BRA `(.L_x_10) ;  /* 0x0000000000848947 */ /* 0x000fea0003800000 */
[----:B------:R-:W1:Y:S01]  /*11f0*/  LDC.64 R14, c[0x0][0x390] ;  /* 0x0000e400ff0e7b82 */ /* 0x000e620000000a00 */
[C---:B------:R-:W-:Y:S02]  /*1200*/  R2UR UR4, R8.reuse ;  /* 0x00000000080472ca */ /* 0x040fe400000e0000 */
[C---:B------:R-:W-:Y:S02]  /*1210*/  R2UR UR5, R9.reuse ;  /* 0x00000000090572ca */ /* 0x040fe400000e0000 */
[C---:B------:R-:W-:Y:S02]  /*1220*/  R2UR UR6, R8.reuse ;  /* 0x00000000080672ca */ /* 0x040fe400000e0000 */
[C---:B------:R-:W-:Y:S02]  /*1230*/  R2UR UR7, R9.reuse ;  /* 0x00000000090772ca */ /* 0x040fe400000e0000 */
[----:B------:R-:W-:Y:S02]  /*1240*/  R2UR UR8, R8 ;  /* 0x00000000080872ca */ /* 0x000fe400000e0000 */
[----:B------:R-:W-:-:S05]  /*1250*/  R2UR UR9, R9 ;  /* 0x00000000090972ca */ /* 0x000fca00000e0000 */
[----:B------:R-:W2:Y:S01]  /*1260*/  LDG.E.64 R22, desc[UR4][R12.64] ;  /* 0x000000040c167981 */ /* 0x000ea2000c1e1b00 */
[----:B-1----:R-:W-:-:S07]  /*1270*/  IMAD.WIDE.U32 R14, R24, 0x8, R14 ;  /* 0x00000008180e7825 */ /* 0x002fce00078e000e */
[----:B0-----:R-:W3:Y:S04]  /*1280*/  LDG.E.64 R20, desc[UR8][R10.64] ;  /* 0x000000080a147981 */ /* 0x001ee8000c1e1b00 */
        /* <DEDUP_REMOVED lines=19> */
[----:B------:R-:W2:Y:S01]  /*13c0*/  LD.E R6, desc[UR8][R22.64] ;  /* 0x0000000816067980 */ /* 0x000ea2000c101900 */
[----:B------:R-:W-:Y:S01]  /*13d0*/  IADD3 R24, PT, PT, R24, 0x2, RZ ;  /* 0x0000000218187810 */ /* 0x000fe20007ffe0ff */
[----:B--2---:R-:W-:-:S05]  /*13e0*/  IMAD R15, R26, R19, R6 ;  /* 0x000000131a0f7224 */ /* 0x004fca00078e0206 */
[----:B------:R1:W-:Y:S02]  /*13f0*/  ST.E desc[UR4][R22.64], R15 ;  /* 0x0000000f16007985 */ /* 0x0003e4000c101904 */
.L_x_10:
[----:B------:R-:W-:Y:S05]  /*1400*/  @!P1 BRA `(.L_x_8) ;  /* 0x00000000004c9947 */ /* 0x000fea0003800000 */
[----:B01----:R-:W0:Y:S01]  /*1410*/  LDC.64 R20, c[0x0][0x390] ;  /* 0x0000e400ff147b82 */ /* 0x003e220000000a00 */
[C---:B------:R-:W-:Y:S02]  /*1420*/  R2UR UR8, R8.reuse ;  /* 0x00000000080872ca */ /* 0x040fe400000e0000 */
[C---:B------:R-:W-:Y:S02]  /*1430*/  R2UR UR9, R9.reuse ;  /* 0x00000000090972ca */ /* 0x040fe400000e0000 */
[C---:B------:R-:W-:Y:S02]  /*1440*/  R2UR UR4, R8.reuse ;  /* 0x00000000080472ca */ /* 0x040fe400000e0000 */
[C---:B------:R-:W-:Y:S02]  /*1450*/  R2UR UR5, R9.reuse ;  /* 0x00000000090572ca */ /* 0x040fe400000e0000 */
[----:B------:R-:W-:Y:S02]  /*1460*/  R2UR UR6, R8 ;  /* 0x00000000080672ca */ /* 0x000fe400000e0000 */
[----:B------:R-:W-:-:S05]  /*1470*/  R2UR UR7, R9 ;  /* 0x00000000090772ca */ /* 0x000fca00000e0000 */
[----:B------:R-:W2:Y:S04]  /*1480*/  LDG.E.64 R14, desc[UR8][R10.64] ;  /* 0x000000080a0e7981 */ /* 0x000ea8000c1e1b00 */
[----:B------:R-:W3:Y:S01]  /*1490*/  LDG.E.64 R12, desc[UR4][R12.64] ;  /* 0x000000040c0c7981 */ /* 0x000ee2000c1e1b00 */
[----:B0-----:R-:W-:-:S06]  /*14a0*/  IMAD.WIDE.U32 R20, R24, 0x8, R20 ;  /* 0x0000000818147825 */ /* 0x001fcc00078e0014 */
[----:B------:R-:W4:Y:S01]  /*14b0*/  LDG.E.64 R20, desc[UR6][R20.64] ;  /* 0x0000000614147981 */ /* 0x000f22000c1e1b00 */
[----:B--2---:R-:W-:-:S04]  /*14c0*/  IMAD.WIDE R14, R7, 0x4, R14 ;  /* 0x00000004070e7825 */ /* 0x004fc800078e020e */
[----:B---3--:R-:W-:Y:S01]  /*14d0*/  IMAD.WIDE.U32 R18, R24, 0x4, R12 ;  /* 0x0000000418127825 */ /* 0x008fe200078e000c */
[----:B------:R-:W2:Y:S05]  /*14e0*/  LD.E R22, desc[UR8][R14.64] ;  /* 0x000000080e167980 */ /* 0x000eaa000c101900 */
[----:B------:R-:W2:Y:S01]  /*14f0*/  LD.E R18, desc[UR4][R18.64] ;  /* 0x0000000412127980 */ /* 0x000ea2000c101900 */
[----:B----4-:R-:W-:-:S06]  /*1500*/  IMAD.WIDE R6, R7, 0x4, R20 ;  /* 0x0000000407067825 */ /* 0x010fcc00078e0214 */
[----:B------:R-:W2:Y:S02]  /*1510*/  LD.E R7, desc[UR6][R6.64] ;  /* 0x0000000606077980 */ /* 0x000ea4000c101900 */
[----:B--2---:R-:W-:-:S05]  /*1520*/  IMAD R11, R18, R7, R22 ;  /* 0x00000007120b7224 */ /* 0x004fca00078e0216 */
[----:B------:R2:W-:Y:S02]  /*1530*/  ST.E desc[UR4][R14.64], R11 ;  /* 0x0000000b0e007985 */ /* 0x0005e4000c101904 */
.L_x_8:
[----:B------:R-:W-:-:S05]  /*1540*/  IMAD.IADD R16, R17, 0x1, R16 ;  /* 0x0000000111107824 */ /* 0x000fca00078e0210 */
[----:B------:R-:W-:-:S13]  /*1550*/  ISETP.GE.AND P0, PT, R16, R3, PT ;  /* 0x000000031000720c */ /* 0x000fda0003f06270 */
[----:B------:R-:W-:Y:S05]  /*1560*/  @!P0 BRA `(.L_x_11) ;  /* 0xffffffec00a08947 */ /* 0x000fea000383ffff */
[----:B------:R-:W-:Y:S05]  /*1570*/  EXIT ;  /* 0x000000000000794d */ /* 0x000fea0003800000 */
.L_x_4:
[----:B------:R-:W0:Y:S01]  /*1580*/  I2F.U32.RP R4, R17 ;  /* 0x0000001100047306 */ /* 0x000e220000209000 */
[C---:B------:R-:W-:Y:S01]  /*1590*/  IMAD.IADD R0, R17.reuse, 0x1, R16 ;  /* 0x0000000111007824 */ /* 0x040fe200078e0210 */
[----:B------:R-:W-:Y:S01]  /*15a0*/  IADD3 R13, PT, PT, RZ, -R17, RZ ;  /* 0x80000011ff0d7210 */ /* 0x000fe20007ffe0ff */
[----:B------:R-:W-:Y:S01]  /*15b0*/  BSSY.RECONVERGENT B0, `(.L_x_12) ;  /* 0x0000043000007945 */ /* 0x000fe20003800200 */
[----:B------:R-:W-:Y:S02]  /*15c0*/  ISETP.NE.U32.AND P2, PT, R17, RZ, PT ;  /* 0x000000ff1100720c */ /* 0x000fe40003f45070 */
[----:B------:R-:W-:Y:S02]  /*15d0*/  ISETP.GE.AND P0, PT, R0, R3, PT ;  /* 0x000000030000720c */ /* 0x000fe40003f06270 */
[----:B------:R-:W-:Y:S02]  /*15e0*/  VIMNMX R11, PT, PT, R3, R0, !PT ;  /* 0x00000000030b7248 */ /* 0x000fe40007fe0100 */
[----:B------:R-:W-:-:S04]  /*15f0*/  SEL R2, RZ, 0x1, P0 ;  /* 0x00000001ff027807 */ /* 0x000fc80000000000 */
[----:B------:R-:W-:Y:S01]  /*1600*/  IADD3 R0, PT, PT, R11, -R0, -R2 ;  /* 0x800000000b007210 */ /* 0x000fe20007ffe802 */
[----:B0-----:R-:W0:Y:S02]  /*1610*/  MUFU.RCP R4, R4 ;  /* 0x0000000400047308 */ /* 0x001e240000001000 */
[----:B0-----:R-:W-:-:S06]  /*1620*/  VIADD R6, R4, 0xffffffe ;  /* 0x0ffffffe04067836 */ /* 0x001fcc0000000000 */
[----:B------:R0:W1:Y:S02]  /*1630*/  F2I.FTZ.U32.TRUNC.NTZ R7, R6 ;  /* 0x0000000600077305 */ /* 0x000064000021f000 */
[----:B0-----:R-:W-:Y:S02]  /*1640*/  IMAD.MOV.U32 R6, RZ, RZ, RZ ;  /* 0x000000ffff067224 */ /* 0x001fe400078e00ff */
[----:B-1----:R-:W-:-:S04]  /*1650*/  IMAD R13, R13, R7, RZ ;  /* 0x000000070d0d7224 */ /* 0x002fc800078e02ff */
[----:B------:R-:W-:-:S06]  /*1660*/  IMAD.HI.U32 R7, R7, R13, R6 ;  /* 0x0000000d07077227 */ /* 0x000fcc00078e0006 */
[----:B------:R-:W-:-:S05]  /*1670*/  IMAD.HI.U32 R7, R7, R0, RZ ;  /* 0x0000000007077227 */ /* 0x000fca00078e00ff */
[----:B------:R-:W-:-:S05]  /*1680*/  IADD3 R4, PT, PT, -R7, RZ, RZ ;  /* 0x000000ff07047210 */ /* 0x000fca0007ffe1ff */
[----:B------:R-:W-:-:S05]  /*1690*/  IMAD R0, R17, R4, R0 ;  /* 0x0000000411007224 */ /* 0x000fca00078e0200 */
[----:B------:R-:W-:-:S13]  /*16a0*/  ISETP.GE.U32.AND P0, PT, R0, R17, PT ;  /* 0x000000110000720c */ /* 0x000fda0003f06070 */
[----:B------:R-:W-:Y:S02]  /*16b0*/  @P0 IMAD.IADD R0, R0, 0x1, -R17 ;  /* 0x0000000100000824 */ /* 0x000fe400078e0a11 */
[----:B------:R-:W-:-:S03]  /*16c0*/  @P0 VIADD R7, R7, 0x1 ;  /* 0x0000000107070836 */ /* 0x000fc60000000000 */
[----:B------:R-:W-:-:S13]  /*16d0*/  ISETP.GE.U32.AND P1, PT, R0, R17, PT ;  /* 0x000000110000720c */ /* 0x000fda0003f26070 */
[----:B------:R-:W-:Y:S02]  /*16e0*/  @P1 IADD3 R7, PT, PT, R7, 0x1, RZ ;  /* 0x0000000107071810 */ /* 0x000fe40007ffe0ff */
[----:B------:R-:W-:-:S05]  /*16f0*/  @!P2 LOP3.LUT R7, RZ, R17, RZ, 0x33, !PT ;  /* 0x00000011ff07a212 */ /* 0x000fca00078e33ff */
[----:B------:R-:W-:-:S05]  /*1700*/  IMAD.IADD R2, R2, 0x1, R7 ;  /* 0x0000000102027824 */ /* 0x000fca00078e0207 */
[C---:B------:R-:W-:Y:S02]  /*1710*/  LOP3.LUT R0, R2.reuse, 0x3, RZ, 0xc0, !PT ;  /* 0x0000000302007812 */ /* 0x040fe400078ec0ff */
[----:B------:R-:W-:Y:S02]  /*1720*/  ISETP.GE.U32.AND P0, PT, R2, 0x3, PT ;  /* 0x000000030200780c */ /* 0x000fe40003f06070 */
[----:B------:R-:W-:-:S13]  /*1730*/  ISETP.NE.AND P1, PT, R0, 0x3, PT ;  /* 0x000000030000780c */ /* 0x000fda0003f25270 */
[----:B------:R-:W-:Y:S05]  /*1740*/  @!P1 BRA `(.L_x_13) ;  /* 0x0000000000a49947 */ /* 0x000fea0003800000 */
[----:B------:R-:W-:Y:S01]  /*1750*/  IABS R0, R5 ;  /* 0x0000000500007213 */ /* 0x000fe20000000000 */
[----:B------:R-:W0:Y:S01]  /*1760*/  LDC.64 R6, c[0x0][0x3a0] ;  /* 0x0000e800ff067b82 */ /* 0x000e220000000a00 */
[----:B------:R-:W-:Y:S01]  /*1770*/  VIADD R12, R2, 0x1 ;  /* 0x00000001020c7836 */ /* 0x000fe20000000000 */
[----:B------:R-:W-:Y:S01]  /*1780*/  ISETP.NE.AND P1, PT, R5, RZ, PT ;  /* 0x000000ff0500720c */ /* 0x000fe20003f25270 */
[----:B------:R-:W1:Y:S01]  /*1790*/  I2F.RP R4, R0 ;  /* 0x0000000000047306 */ /* 0x000e620000209400 */
[----:B------:R-:W-:-:S07]  /*17a0*/  IMAD.MOV.U32 R10, RZ, RZ, RZ ;  /* 0x000000ffff0a7224 */ /* 0x000fce00078e00ff */
[----:B-1----:R-:W1:Y:S02]  /*17b0*/  MUFU.RCP R4, R4 ;  /* 0x0000000400047308 */ /* 0x002e640000001000 */
[----:B-1----:R-:W-:Y:S01]  /*17c0*/  VIADD R11, R4, 0xffffffe ;  /* 0x0ffffffe040b7836 */ /* 0x002fe20000000000 */
[----:B------:R-:W-:-:S05]  /*17d0*/  LOP3.LUT R4, RZ, R5, RZ, 0x33, !PT ;  /* 0x00000005ff047212 */ /* 0x000fca00078e33ff */
[----:B------:R-:W1:Y:S02]  /*17e0*/  F2I.FTZ.U32.TRUNC.NTZ R11, R11 ;  /* 0x0000000b000b7305 */ /* 0x000e64000021f000 */
[----:B-1----:R-:W-:-:S05]  /*17f0*/  IADD3 R13, PT, PT, RZ, -R11, RZ ;  /* 0x8000000bff0d7210 */ /* 0x002fca0007ffe0ff */
[----:B------:R-:W-:-:S04]  /*1800*/  IMAD R13, R13, R0, RZ ;  /* 0x000000000d0d7224 */ /* 0x000fc800078e02ff */
[----:B------:R-:W-:Y:S01]  /*1810*/  IMAD.HI.U32 R2, R11, R13, R10 ;  /* 0x0000000d0b027227 */ /* 0x000fe200078e000a */
[----:B0-----:R-:W-:-:S07]  /*1820*/  LOP3.LUT R11, R12, 0x3, RZ, 0xc0, !PT ;  /* 0x000000030c0b7812 */ /* 0x001fce00078ec0ff */
.L_x_14:
[----:B------:R-:W-:Y:S02]  /*1830*/  IABS R13, R16 ;  /* 0x00000010000d7213 */ /* 0x000fe40000000000 */
[----:B------:R-:W-:Y:S02]  /*1840*/  MOV R5, UR36 ;  /* 0x0000002400057c02 */ /* 0x000fe40008000f00 */
[----:B------:R-:W-:Y:S01]  /*1850*/  R2UR UR4, R8 ;  /* 0x00000000080472ca */ /* 0x000fe200000e0000 */
[----:B------:R-:W-:Y:S01]  /*1860*/  IMAD.HI.U32 R12, R2, R13, RZ ;  /* 0x0000000d020c7227 */ /* 0x000fe200078e00ff */
[----:B------:R-:W-:Y:S02]  /*1870*/  IABS R18, R5 ;  /* 0x0000000500127213 */ /* 0x000fe40000000000 */
[----:B------:R-:W-:Y:S01]  /*1880*/  R2UR UR5, R9 ;  /* 0x00000000090572ca */ /* 0x000fe200000e0000 */
[----:B0-----:R-:W-:-:S04]  /*1890*/  IMAD.MOV R14, RZ, RZ, -R12 ;  /* 0x000000ffff0e7224 */ /* 0x001fc800078e0a0c */
[----:B------:R-:W-:-:S05]  /*18a0*/  IMAD R13, R18, R14, R13 ;  /* 0x0000000e120d7224 */ /* 0x000fca00078e020d */
[----:B------:R-:W-:-:S13]  /*18b0*/  ISETP.GT.U32.AND P3, PT, R0, R13, PT ;  /* 0x0000000d0000720c */ /* 0x000fda0003f64070 */
[----:B------:R-:W-:Y:S01]  /*18c0*/  @!P3 IMAD.IADD R13, R13, 0x1, -R18 ;  /* 0x000000010d0db824 */ /* 0x000fe200078e0a12 */
[----:B------:R-:W-:-:S04]  /*18d0*/  @!P3 IADD3 R12, PT, PT, R12, 0x1, RZ ;  /* 0x000000010c0cb810 */ /* 0x000fc80007ffe0ff */
[----:B------:R-:W-:Y:S02]  /*18e0*/  ISETP.GE.U32.AND P2, PT, R13, R0, PT ;  /* 0x000000000d00720c */ /* 0x000fe40003f46070 */
[----:B------:R-:W-:-:S04]  /*18f0*/  LOP3.LUT R13, R16, R5, RZ, 0x3c, !PT ;  /* 0x00000005100d7212 */ /* 0x000fc800078e3cff */
[----:B------:R-:W-:-:S07]  /*1900*/  ISETP.GE.AND P4, PT, R13, RZ, PT ;  /* 0x000000ff0d00720c */ /* 0x000fce0003f86270 */
[----:B------:R-:W-:-:S06]  /*1910*/  @P2 VIADD R12, R12, 0x1 ;  /* 0x000000010c0c2836 */ /* 0x000fcc0000000000 */
[----:B------:R-:W-:-:S05]  /*1920*/  @!P4 IMAD.MOV R12, RZ, RZ, -R12 ;  /* 0x000000ffff0cc224 */ /* 0x000fca00078e0a0c */
[----:B------:R-:W-:-:S05]  /*1930*/  SEL R15, R4, R12, !P1 ;  /* 0x0000000c040f7207 */ /* 0x000fca0004800000 */
[----:B------:R-:W-:-:S06]  /*1940*/  IMAD.WIDE R12, R15, 0x8, R6 ;  /* 0x000000080f0c7825 */ /* 0x000fcc00078e0206 */
[----:B------:R-:W2:Y:S01]  /*1950*/  LDG.E.64 R12, desc[UR4][R12.64] ;  /* 0x000000040c0c7981 */ /* 0x000ea2000c1e1b00 */
[----:B------:R-:W-:Y:S01]  /*1960*/  VIADD R10, R10, 0x1 ;  /* 0x000000010a0a7836 */ /* 0x000fe20000000000 */
[----:B------:R-:W-:-:S04]  /*1970*/  IADD3 R15, PT, PT, -R15, RZ, RZ ;  /* 0x000000ff0f0f7210 */ /* 0x000fc80007ffe1ff */
[----:B------:R-:W-:Y:S01]  /*1980*/  ISETP.NE.AND P2, PT, R10, R11, PT ;  /* 0x0000000b0a00720c */ /* 0x000fe20003f45270 */
[----:B------:R-:W-:Y:S01]  /*1990*/  IMAD R15, R5, R15, R16 ;  /* 0x0000000f050f7224 */ /* 0x000fe200078e0210 */
[----:B------:R-:W-:-:S03]  /*19a0*/  IADD3 R16, PT, PT, R17, R16, RZ ;  /* 0x0000001011107210 */ /* 0x000fc60007ffe0ff */
[----:B--2---:R-:W-:-:S05]  /*19b0*/  IMAD.WIDE R14, R15, 0x4, R12 ;  /* 0x000000040f0e7825 */ /* 0x004fca00078e020c */
[----:B------:R0:W-:Y:S03]  /*19c0*/  ST.E desc[UR4][R14.64], RZ ;  /* 0x000000ff0e007985 */ /* 0x0001e6000c101904 */
[----:B------:R-:W-:Y:S05]  /*19d0*/  @P2 BRA `(.L_x_14) ;  /* 0xfffffffc00942947 */ /* 0x000fea000383ffff */
.L_x_13:
[----:B------:R-:W-:Y:S05]  /*19e0*/  BSYNC.RECONVERGENT B0 ;  /* 0x0000000000007941 */ /* 0x000fea0003800200 */
.L_x_12:
[----:B------:R-:W-:Y:S05]  /*19f0*/  @!P0 EXIT ;  /* 0x000000000000894d */ /* 0x000fea0003800000 */
[----:B------:R-:W-:Y:S01]  /*1a00*/  IABS R10, R5 ;  /* 0x00000005000a7213 */ /* 0x000fe20000000000 */
[----:B------:R-:W1:Y:S03]  /*1a10*/  LDC R7, c[0x0][0x39c] ;  /* 0x0000e700ff077b82 */ /* 0x000e660000000800 */
[----:B------:R-:W2:Y:S05]  /*1a20*/  I2F.RP R0, R10 ;  /* 0x0000000a00007306 */ /* 0x000eaa0000209400 */
[----:B------:R-:W3:Y:S03]  /*1a30*/  LDC.64 R4, c[0x0][0x3a0] ;  /* 0x0000e800ff047b82 */ /* 0x000ee60000000a00 */
[----:B--2---:R-:W2:Y:S02]  /*1a40*/  MUFU.RCP R0, R0 ;  /* 0x0000000000007308 */ /* 0x004ea40000001000 */
[----:B--2---:R-:W-:-:S06]  /*1a50*/  VIADD R12, R0, 0xffffffe ;  /* 0x0ffffffe000c7836 */ /* 0x004fcc0000000000 */
[----:B------:R2:W4:Y:S02]  /*1a60*/  F2I.FTZ.U32.TRUNC.NTZ R13, R12 ;  /* 0x0000000c000d7305 */ /* 0x000524000021f000 */
[----:B--2---:R-:W-:Y:S01]  /*1a70*/  IMAD.MOV.U32 R12, RZ, RZ, RZ ;  /* 0x000000ffff0c7224 */ /* 0x004fe200078e00ff */
[----:B----4-:R-:W-:-:S05]  /*1a80*/  IADD3 R11, PT, PT, RZ, -R13, RZ ;  /* 0x8000000dff0b7210 */ /* 0x010fca0007ffe0ff */
[----:B------:R-:W-:-:S04]  /*1a90*/  IMAD R11, R11, R10, RZ ;  /* 0x0000000a0b0b7224 */ /* 0x000fc800078e02ff */
[----:B-1-3--:R-:W-:-:S07]  /*1aa0*/  IMAD.HI.U32 R6, R13, R11, R12 ;  /* 0x0000000b0d067227 */ /* 0x00afce00078e000c */
.L_x_15:
[----:B------:R-:W-:Y:S02]  /*1ab0*/  IABS R11, R16 ;  /* 0x00000010000b7213 */ /* 0x000fe40000000000 */
[----:B------:R-:W-:Y:S02]  /*1ac0*/  IABS R0, R7 ;  /* 0x0000000700007213 */ /* 0x000fe40000000000 */
[----:B------:R-:W-:Y:S01]  /*1ad0*/  R2UR UR4, R8 ;  /* 0x00000000080472ca */ /* 0x000fe200000e0000 */
[----:B------:R-:W-:Y:S01]  /*1ae0*/  IMAD.HI.U32 R6, R6, R11, RZ ;  /* 0x0000000b06067227 */ /* 0x000fe200078e00ff */
[----:B------:R-:W-:-:S04]  /*1af0*/  R2UR UR5, R9 ;  /* 0x00000000090572ca */ /* 0x000fc800000e0000 */
[----:B------:R-:W-:-:S05]  /*1b00*/  IADD3 R2, PT, PT, -R6, RZ, RZ ;  /* 0x000000ff06027210 */ /* 0x000fca0007ffe1ff */
[----:B------:R-:W-:Y:S01]  /*1b10*/  IMAD R11, R0, R2, R11 ;  /* 0x00000002000b7224 */ /* 0x000fe200078e020b */
[----:B------:R-:W-:-:S04]  /*1b20*/  LOP3.LUT R2, R16, R7, RZ, 0x3c, !PT ;  /* 0x0000000710027212 */ /* 0x000fc800078e3cff */
[----:B------:R-:W-:Y:S02]  /*1b30*/  ISETP.GT.U32.AND P1, PT, R10, R11, PT ;  /* 0x0000000b0a00720c */ /* 0x000fe40003f24070 */
[----:B------:R-:W-:Y:S02]  /*1b40*/  ISETP.GE.AND P2, PT, R2, RZ, PT ;  /* 0x000000ff0200720c */ /* 0x000fe40003f46270 */
[----:B------:R-:W-:-:S09]  /*1b50*/  LOP3.LUT R2, RZ, R7, RZ, 0x33, !PT ;  /* 0x00000007ff027212 */ /* 0x000fd200078e33ff */
[----:B------:R-:W-:Y:S01]  /*1b60*/  @!P1 IMAD.IADD R11, R11, 0x1, -R0 ;  /* 0x000000010b0b9824 */ /* 0x000fe200078e0a00 */
[----:B------:R-:W-:-:S04]  /*1b70*/  @!P1 IADD3 R6, PT, PT, R6, 0x1, RZ ;  /* 0x0000000106069810 */ /* 0x000fc80007ffe0ff */
[----:B------:R-:W-:-:S13]  /*1b80*/  ISETP.GE.U32.AND P0, PT, R11, R10, PT ;  /* 0x0000000a0b00720c */ /* 0x000fda0003f06070 */
[----:B------:R-:W-:Y:S01]  /*1b90*/  @P0 VIADD R6, R6, 0x1 ;  /* 0x0000000106060836 */ /* 0x000fe20000000000 */
[----:B------:R-:W-:-:S04]  /*1ba0*/  ISETP.NE.AND P0, PT, R7, RZ, PT ;  /* 0x000000ff0700720c */ /* 0x000fc80003f05270 */
[----:B------:R-:W-:-:S04]  /*1bb0*/  @!P2 IADD3 R6, PT, PT, -R6, RZ, RZ ;  /* 0x000000ff0606a210 */ /* 0x000fc80007ffe1ff */
[----:B------:R-:W-:-:S05]  /*1bc0*/  SEL R11, R2, R6, !P0 ;  /* 0x00000006020b7207 */ /* 0x000fca0004000000 */
[----:B-1----:R-:W-:-:S06]  /*1bd0*/  IMAD.WIDE R12, R11, 0x8, R4 ;  /* 0x000000080b0c7825 */ /* 0x002fcc00078e0204 */
[----:B------:R-:W2:Y:S01]  /*1be0*/  LDG.E.64 R12, desc[UR4][R12.64] ;  /* 0x000000040c0c7981 */ /* 0x000ea2000c1e1b00 */
[----:B------:R-:W1:Y:S01]  /*1bf0*/  I2F.RP R10, R0 ;  /* 0x00000000000a7306 */ /* 0x000e620000209400 */
[----:B0-----:R-:W-:Y:S01]  /*1c00*/  IMAD.IADD R14, R17, 0x1, R16 ;  /* 0x00000001110e7824 */ /* 0x001fe200078e0210 */
[----:B------:R-:W-:Y:S02]  /*1c10*/  R2UR UR6, R8 ;  /* 0x00000000080672ca */ /* 0x000fe400000e0000 */
[----:B------:R-:W-:Y:S02]  /*1c20*/  R2UR UR7, R9 ;  /* 0x00000000090772ca */ /* 0x000fe400000e0000 */
[----:B------:R-:W-:Y:S02]  /*1c30*/  IABS R20, R14 ;  /* 0x0000000e00147213 */ /* 0x000fe40000000000 */
[----:B-1----:R-:W0:Y:S02]  /*1c40*/  MUFU.RCP R10, R10 ;  /* 0x0000000a000a7308 */ /* 0x002e240000001000 */
[----:B0-----:R-:W-:-:S06]  /*1c50*/  VIADD R18, R10, 0xffffffe ;  /* 0x0ffffffe0a127836 */ /* 0x001fcc0000000000 */
[----:B------:R0:W1:Y:S02]  /*1c60*/  F2I.FTZ.U32.TRUNC.NTZ R19, R18 ;  /* 0x0000001200137305 */ /* 0x000064000021f000 */
[----:B0-----:R-:W-:Y:S01]  /*1c70*/  HFMA2 R18, -RZ, RZ, 0, 0 ;  /* 0x00000000ff127431 */ /* 0x001fe200000001ff */
[----:B-1----:R-:W-:-:S05]  /*1c80*/  IADD3 R15, PT, PT, RZ, -R19, RZ ;  /* 0x80000013ff0f7210 */ /* 0x002fca0007ffe0ff */
[----:B------:R-:W-:-:S04]  /*1c90*/  IMAD R15, R15, R0, RZ ;  /* 0x000000000f0f7224 */ /* 0x000fc800078e02ff */
[----:B------:R-:W-:Y:S01]  /*1ca0*/  IMAD.HI.U32 R6, R19, R15, R18 ;  /* 0x0000000f13067227 */ /* 0x000fe200078e0012 */
[----:B------:R-:W-:-:S03]  /*1cb0*/  LOP3.LUT R18, R14, R7, RZ, 0x3c, !PT ;  /* 0x000000070e127212 */ /* 0x000fc600078e3cff */
[----:B------:R-:W-:Y:S01]  /*1cc0*/  IMAD.MOV.U32 R19, RZ, RZ, R20 ;  /* 0x000000ffff137224 */ /* 0x000fe200078e0014 */
[----:B------:R-:W-:-:S03]  /*1cd0*/  ISETP.GE.AND P3, PT, R18, RZ, PT ;  /* 0x000000ff1200720c */ /* 0x000fc60003f66270 */
[----:B------:R-:W-:-:S05]  /*1ce0*/  IMAD.HI.U32 R15, R6, R19, RZ ;  /* 0x00000013060f7227 */ /* 0x000fca00078e00ff */
[----:B------:R-:W-:-:S05]  /*1cf0*/  IADD3 R10, PT, PT, -R15, RZ, RZ ;  /* 0x000000ff0f0a7210 */ /* 0x000fca0007ffe1ff */
[----:B------:R-:W-:Y:S02]  /*1d00*/  IMAD R19, R0, R10, R19 ;  /* 0x0000000a00137224 */ /* 0x000fe400078e0213 */
[----:B------:R-:W-:-:S05]  /*1d10*/  IMAD.MOV.U32 R10, RZ, RZ, R0 ;  /* 0x000000ffff0a7224 */ /* 0x000fca00078e0000 */
[----:B------:R-:W-:-:S13]  /*1d20*/  ISETP.GT.U32.AND P2, PT, R10, R19, PT ;  /* 0x000000130a00720c */ /* 0x000fda0003f44070 */
[----:B------:R-:W-:Y:S01]  /*1d30*/  @!P2 IADD3 R19, PT, PT, R19, -R0, RZ ;  /* 0x800000001313a210 */ /* 0x000fe20007ffe0ff */
[----:B------:R-:W-:-:S03]  /*1d40*/  @!P2 VIADD R15, R15, 0x1 ;  /* 0x000000010f0fa836 */ /* 0x000fc60000000000 */
[----:B------:R-:W-:Y:S01]  /*1d50*/  ISETP.GE.U32.AND P1, PT, R19, R10, PT ;  /* 0x0000000a1300720c */ /* 0x000fe20003f26070 */
[----:B------:R-:W-:-:S04]  /*1d60*/  IMAD.MOV R19, RZ, RZ, -R11 ;  /* 0x000000ffff137224 */ /* 0x000fc800078e0a0b */
[----:B------:R-:W-:-:S08]  /*1d70*/  IMAD R19, R7, R19, R16 ;  /* 0x0000001307137224 */ /* 0x000fd000078e0210 */
[----:B------:R-:W-:-:S04]  /*1d80*/  @P1 IADD3 R15, PT, PT, R15, 0x1, RZ ;  /* 0x000000010f0f1810 */ /* 0x000fc80007ffe0ff */
[----:B------:R-:W-:-:S04]  /*1d90*/  @!P3 IADD3 R15, PT, PT, -R15, RZ, RZ ;  /* 0x000000ff0f0fb210 */ /* 0x000fc80007ffe1ff */
[----:B------:R-:W-:Y:S01]  /*1da0*/  SEL R11, R2, R15, !P0 ;  /* 0x0000000f020b7207 */ /* 0x000fe20004000000 */
[----:B--2---:R-:W-:-:S04]  /*1db0*/  IMAD.WIDE R18, R19, 0x4, R12 ;  /* 0x0000000413127825 */ /* 0x004fc800078e020c */
[----:B------:R-:W-:Y:S01]  /*1dc0*/  IMAD.WIDE R12, R11, 0x8, R4 ;  /* 0x000000080b0c7825 */ /* 0x000fe200078e0204 */
[----:B------:R0:W-:Y:S05]  /*1dd0*/  ST.E desc[UR4][R18.64], RZ ;  /* 0x000000ff12007985 */ /* 0x0001ea000c101904 */
[----:B------:R-:W2:Y:S01]  /*1de0*/  LDG.E.64 R12, desc[UR6][R12.64] ;  /* 0x000000060c0c7981 */ /* 0x000ea2000c1e1b00 */
[----:B------:R-:W-:Y:S01]  /*1df0*/  IMAD.IADD R16, R17, 0x1, R14 ;  /* 0x0000000111107824 */ /* 0x000fe200078e020e */
[----:B0-----:R-:W-:-:S04]  /*1e00*/  IADD3 R19, PT, PT, -R11, RZ, RZ ;  /* 0x000000ff0b137210 */ /* 0x001fc80007ffe1ff */
[----:B------:R-:W-:Y:S02]  /*1e10*/  IABS R21, R16 ;  /* 0x0000001000157213 */ /* 0x000fe40000000000 */
[----:B------:R-:W-:Y:S01]  /*1e20*/  LOP3.LUT R18, R16, R7, RZ, 0x3c, !PT ;  /* 0x0000000710127212 */ /* 0x000fe200078e3cff */
[----:B------:R-:W-:Y:S02]  /*1e30*/  IMAD R19, R7, R19, R14 ;  /* 0x0000001307137224 */ /* 0x000fe400078e020e */
[----:B------:R-:W-:Y:S01]  /*1e40*/  IMAD.HI.U32 R15, R6, R21, RZ ;  /* 0x00000015060f7227 */ /* 0x000fe200078e00ff */
[----:B------:R-:W-:-:S04]  /*1e50*/  ISETP.GE.AND P3, PT, R18, RZ, PT ;  /* 0x000000ff1200720c */ /* 0x000fc80003f66270 */
[----:B------:R-:W-:-:S05]  /*1e60*/  IADD3 R20, PT, PT, -R15, RZ, RZ ;  /* 0x000000ff0f147210 */ /* 0x000fca0007ffe1ff */
[----:B------:R-:W-:-:S05]  /*1e70*/  IMAD R21, R0, R20, R21 ;  /* 0x0000001400157224 */ /* 0x000fca00078e0215 */
[----:B------:R-:W-:-:S13]  /*1e80*/  ISETP.GT.U32.AND P2, PT, R10, R21, PT ;  /* 0x000000150a00720c */ /* 0x000fda0003f44070 */
[----:B------:R-:W-:Y:S01]  /*1e90*/  @!P2 IMAD.IADD R21, R21, 0x1, -R0 ;  /* 0x000000011515a824 */ /* 0x000fe200078e0a00 */
[----:B------:R-:W-:-:S04]  /*1ea0*/  @!P2 IADD3 R15, PT, PT, R15, 0x1, RZ ;  /* 0x000000010f0fa810 */ /* 0x000fc80007ffe0ff */
[----:B------:R-:W-:-:S13]  /*1eb0*/  ISETP.GE.U32.AND P1, PT, R21, R10, PT ;  /* 0x0000000a1500720c */ /* 0x000fda0003f26070 */
[----:B------:R-:W-:-:S04]  /*1ec0*/  @P1 VIADD R15, R15, 0x1 ;  /* 0x000000010f0f1836 */ /* 0x000fc80000000000 */
[----:B------:R-:W-:-:S05]  /*1ed0*/  @!P3 IMAD.MOV R15, RZ, RZ, -R15 ;  /* 0x000000ffff0fb224 */ /* 0x000fca00078e0a0f */
[----:B------:R-:W-:Y:S01]  /*1ee0*/  SEL R11, R2, R15, !P0 ;  /* 0x0000000f020b7207 */ /* 0x000fe20004000000 */
[----:B--2---:R-:W-:-:S04]  /*1ef0*/  IMAD.WIDE R18, R19, 0x4, R12 ;  /* 0x0000000413127825 */ /* 0x004fc800078e020c */
[----:B------:R-:W-:Y:S01]  /*1f00*/  IMAD.WIDE R12, R11, 0x8, R4 ;  /* 0x000000080b0c7825 */ /* 0x000fe200078e0204 */
[----:B------:R0:W-:Y:S05]  /*1f10*/  ST.E desc[UR4][R18.64], RZ ;  /* 0x000000ff12007985 */ /* 0x0001ea000c101904 */
[----:B------:R-:W2:Y:S01]  /*1f20*/  LDG.E.64 R12, desc[UR6][R12.64] ;  /* 0x000000060c0c7981 */ /* 0x000ea2000c1e1b00 */
[----:B------:R-:W-:Y:S02]  /*1f30*/  IADD3 R14, PT, PT, R17, R16, RZ ;  /* 0x00000010110e7210 */ /* 0x000fe40007ffe0ff */
[----:B------:R-:W-:Y:S02]  /*1f40*/  IADD3 R11, PT, PT, -R11, RZ, RZ ;  /* 0x000000ff0b0b7210 */ /* 0x000fe40007ffe1ff */
[----:B------:R-:W-:-:S03]  /*1f50*/  IABS R21, R14 ;  /* 0x0000000e00157213 */ /* 0x000fc60000000000 */
[----:B------:R-:W-:Y:S02]  /*1f60*/  IMAD R11, R7, R11, R16 ;  /* 0x0000000b070b7224 */ /* 0x000fe400078e0210 */
[----:B------:R-:W-:-:S04]  /*1f70*/  IMAD.HI.U32 R15, R6, R21, RZ ;  /* 0x00000015060f7227 */ /* 0x000fc800078e00ff */
[----:B------:R-:W-:-:S04]  /*1f80*/  IMAD.MOV R20, RZ, RZ, -R15 ;  /* 0x000000ffff147224 */ /* 0x000fc800078e0a0f */
[----:B------:R-:W-:-:S05]  /*1f90*/  IMAD R21, R0, R20, R21 ;  /* 0x0000001400157224 */ /* 0x000fca00078e0215 */
[----:B------:R-:W-:-:S13]  /*1fa0*/  ISETP.GT.U32.AND P2, PT, R10, R21, PT ;  /* 0x000000150a00720c */ /* 0x000fda0003f44070 */
[----:B------:R-:W-:Y:S01]  /*1fb0*/  @!P2 IADD3 R21, PT, PT, R21, -R0, RZ ;  /* 0x800000001515a210 */ /* 0x000fe20007ffe0ff */
[----:B------:R-:W-:Y:S01]  /*1fc0*/  @!P2 VIADD R15, R15, 0x1 ;  /* 0x000000010f0fa836 */ /* 0x000fe20000000000 */
[----:B------:R-:W-:Y:S02]  /*1fd0*/  LOP3.LUT R0, R14, R7, RZ, 0x3c, !PT ;  /* 0x000000070e007212 */ /* 0x000fe400078e3cff */
[----:B------:R-:W-:Y:S02]  /*1fe0*/  ISETP.GE.U32.AND P1, PT, R21, R10, PT ;  /* 0x0000000a1500720c */ /* 0x000fe40003f26070 */
[----:B------:R-:W-:-:S11]  /*1ff0*/  ISETP.GE.AND P3, PT, R0, RZ, PT ;  /* 0x000000ff0000720c */ /* 0x000fd60003f66270 */
[----:B------:R-:W-:-:S05]  /*2000*/  @P1 IADD3 R15, PT, PT, R15, 0x1, RZ ;  /* 0x000000010f0f1810 */ /* 0x000fca0007ffe0ff */
[----:B------:R-:W-:-:S05]  /*2010*/  @!P3 IMAD.MOV R15, RZ, RZ, -R15 ;  /* 0x000000ffff0fb224 */ /* 0x000fca00078e0a0f */
[----:B------:R-:W-:-:S05]  /*2020*/  SEL R15, R2, R15, !P0 ;  /* 0x0000000f020f7207 */ /* 0x000fca0004000000 */
[----:B0-----:R-:W-:-:S04]  /*2030*/  IMAD.WIDE R18, R15, 0x8, R4 ;  /* 0x000000080f127825 */ /* 0x001fc800078e0204 */
[----:B--2---:R-:W-:-:S05]  /*2040*/  IMAD.WIDE R12, R11, 0x4, R12 ;  /* 0x000000040b0c7825 */ /* 0x004fca00078e020c */
[----:B------:R1:W-:Y:S04]  /*2050*/  ST.E desc[UR4][R12.64], RZ ;  /* 0x000000ff0c007985 */ /* 0x0003e8000c101904 */
[----:B------:R-:W2:Y:S01]  /*2060*/  LDG.E.64 R18, desc[UR6][R18.64] ;  /* 0x0000000612127981 */ /* 0x000ea2000c1e1b00 */
[----:B------:R-:W-:Y:S01]  /*2070*/  IADD3 R16, PT, PT, R17, R14, RZ ;  /* 0x0000000e11107210 */ /* 0x000fe20007ffe0ff */
[----:B------:R-:W-:-:S03]  /*2080*/  IMAD.MOV R21, RZ, RZ, -R15 ;  /* 0x000000ffff157224 */ /* 0x000fc600078e0a0f */
[----:B------:R-:W-:Y:S01]  /*2090*/  ISETP.GE.AND P0, PT, R16, R3, PT ;  /* 0x000000031000720c */ /* 0x000fe20003f06270 */
[----:B------:R-:W-:-:S04]  /*20a0*/  IMAD R21, R7, R21, R14 ;  /* 0x0000001507157224 */ /* 0x000fc800078e020e */
[----:B--2---:R-:W-:-:S05]  /*20b0*/  IMAD.WIDE R20, R21, 0x4, R18 ;  /* 0x0000000415147825 */ /* 0x004fca00078e0212 */
[----:B------:R1:W-:Y:S03]  /*20c0*/  ST.E desc[UR4][R20.64], RZ ;  /* 0x000000ff14007985 */ /* 0x0003e6000c101904 */
[----:B------:R-:W-:Y:S05]  /*20d0*/  @!P0 BRA `(.L_x_15) ;  /* 0xfffffff800748947 */ /* 0x000fea000383ffff */
[----:B------:R-:W-:Y:S05]  /*20e0*/  EXIT ;  /* 0x000000000000794d */ /* 0x000fea0003800000 */
.L_x_16:
[----:B------:R-:W-:-:S00]  /*20f0*/  BRA `(.L_x_16) ;  /* 0xfffffffc00fc7947 */ /* 0x000fc0000383ffff */
[----:B------:R-:W-:-:S00]  /*2100*/  NOP ;  /* 0x0000000000007918 */ /* 0x000fc00000000000 */
[----:B------:R-:W-:-:S00]  /*2110*/  NOP ;  /* 0x0000000000007918 */ /* 0x000fc00000000000 */
[----:B------:R-:W-:-:S00]  /*2120*/  NOP ;  /* 0x0000000000007918 */ /* 0x000fc00000000000 */
[----:B------:R-:W-:-:S00]  /*2130*/  NOP ;  /* 0x0000000000007918 */ /* 0x000fc00000000000 */
[----:B------:R-:W-:-:S00]  /*2140*/  NOP ;  /* 0x0000000000007918 */ /* 0x000fc00000000000 */
[----:B------:R-:W-:-:S00]  /*2150*/  NOP ;  /* 0x0000000000007918 */ /* 0x000fc00000000000 */
[----:B------:R-:W-:-:S00]  /*2160*/  NOP ;  /* 0x0000000000007918 */ /* 0x000fc00000000000 */
[----:B------:R-:W-:-:S00]  /*2170*/  NOP ;  /* 0x0000000000007918 */ /* 0x000fc00000000000 */
.L_x_17:


//--------------------- .nv.global.init           --------------------------
	.section	.nv.global.init,"aw",@progbits
.nv.global.init:
	.type		$str$2,@object
	.size		$str$2,($str - $str$2)
$str$2:
        /*0000*/ 	.byte	0x69, 0x6a, 0x53, 0x3d, 0x20, 0x25, 0x64, 0x20, 0x2c, 0x73, 0x74, 0x72, 0x69, 0x64, 0x65, 0x3d
        /*0010*/ 	.byte	0x20, 0x25, 0x64, 0x20, 0x0a, 0x00
	.type		$str,@object
	.size		$str,($str$1 - $str)
$str:
        /*0016*/ 	.byte	0x62, 0x6c, 0x6f, 0x63, 0x6b, 0x49, 0x6e, 0x64, 0x2e, 0x78, 0x3d, 0x20, 0x25, 0x64, 0x20, 0x2c
        /*0026*/ 	.byte	0x62, 0x6c, 0x6f, 0x63, 0x6b, 0x44, 0x69, 0x6d, 0x2e, 0x78, 0x3d, 0x20, 0x25, 0x64, 0x2c, 0x20
        /*0036*/ 	.byte	0x74, 0x68, 0x72, 0x65, 0x61, 0x64, 0x49, 0x64, 0x78, 0x2e, 0x78, 0x3d, 0x20, 0x25, 0x64, 0x2c
        /*0046*/ 	.byte	0x20, 0x47, 0x72, 0x69, 0x64, 0x44, 0x69, 0x6d, 0x2e, 0x78, 0x3d, 0x20, 0x25, 0x64, 0x0a, 0x00
	.type		$str$1,@object
	.size		$str$1,(.L_1 - $str$1)
$str$1:
        /*0056*/ 	.byte	0x62, 0x6c, 0x6f, 0x63, 0x6b, 0x49, 0x6e, 0x64, 0x2e, 0x79, 0x3d, 0x20, 0x25, 0x64, 0x20, 0x2c
        /*0066*/ 	.byte	0x62, 0x6c, 0x6f, 0x63, 0x6b, 0x44, 0x69, 0x6d, 0x2e, 0x79, 0x3d, 0x20, 0x25, 0x64, 0x2c, 0x20
        /*0076*/ 	.byte	0x74, 0x68, 0x72, 0x65, 0x61, 0x64, 0x49, 0x64, 0x78, 0x2e, 0x79, 0x3d, 0x20, 0x25, 0x64, 0x2c
        /*0086*/ 	.byte	0x20, 0x47, 0x72, 0x69, 0x64, 0x44, 0x69, 0x6d, 0x2e, 0x79, 0x3d, 0x20, 0x25, 0x64, 0x0a, 0x00
.L_1:


//--------------------- .nv.shared.reserved.0     --------------------------
	.section	.nv.shared.reserved.0,"aw",@nobits
	.weak		__nv_reservedSMEM_offset_0_alias
	.size		__nv_reservedSMEM_offset_0_alias, 0, 64
	.other		__nv_reservedSMEM_offset_0_alias,@"STO_CUDA_RESERVED_SHARED STV_DEFAULT"
__nv_reservedSMEM_offset_0_alias:
	.zero		0
	.zero		64


//--------------------- .nv.constant0._Z10cudaMatMulPPiiiS0_iiS0_ --------------------------
	.section	.nv.constant0._Z10cudaMatMulPPiiiS0_iiS0_,"a",@progbits
	.sectionflags	@""
	.align	4
.nv.constant0._Z10cudaMatMulPPiiiS0_iiS0_:
	.zero		936


//--------------------- SYMBOLS --------------------------

	.type		.nv.reservedSmem.offset0,@object
	.size		.nv.reservedSmem.offset0,0x4
	.type		vprintf,@function
